//
// Generated by NVIDIA NVVM Compiler
//
// Compiler Build ID: CL-36424714
// Cuda compilation tools, release 13.0, V13.0.88
// Based on NVVM 20.0.0
//

.version 9.0
.target sm_100
.address_size 64

	// .globl	_Z8uf_localPKjPj4int3
.extern .shared .align 16 .b8 s_buffer[];

.visible .entry _Z8uf_localPKjPj4int3(
	.param .u64 .ptr .align 1 _Z8uf_localPKjPj4int3_param_0,
	.param .u64 .ptr .align 1 _Z8uf_localPKjPj4int3_param_1,
	.param .align 4 .b8 _Z8uf_localPKjPj4int3_param_2[12]
)
{
	.reg .pred 	%p<40>;
	.reg .b32 	%r<182>;
	.reg .b64 	%rd<15>;

	ld.param.u64 	%rd1, [_Z8uf_localPKjPj4int3_param_0];
	ld.param.u32 	%r72, [_Z8uf_localPKjPj4int3_param_2+8];
	ld.param.u32 	%r1, [_Z8uf_localPKjPj4int3_param_2];
	ld.param.u64 	%rd2, [_Z8uf_localPKjPj4int3_param_1];
	ld.param.u32 	%r73, [_Z8uf_localPKjPj4int3_param_2+4];
	mov.u32 	%r75, %ctaid.z;
	mov.u32 	%r2, %ntid.z;
	mul.lo.s32 	%r3, %r75, %r2;
	mov.u32 	%r4, %tid.z;
	add.s32 	%r5, %r3, %r4;
	mov.u32 	%r76, %ctaid.y;
	mov.u32 	%r77, %ntid.y;
	mul.lo.s32 	%r6, %r76, %r77;
	mov.u32 	%r7, %tid.y;
	add.s32 	%r78, %r6, %r7;
	mov.u32 	%r80, %ctaid.x;
	mov.u32 	%r8, %ntid.x;
	mul.lo.s32 	%r9, %r80, %r8;
	mov.u32 	%r10, %tid.x;
	add.s32 	%r11, %r9, %r10;
	mul.lo.s32 	%r12, %r73, %r1;
	mul.lo.s32 	%r13, %r77, %r8;
	mul.lo.s32 	%r14, %r1, %r78;
	mad.lo.s32 	%r81, %r7, %r8, %r10;
	mad.lo.s32 	%r181, %r13, %r4, %r81;
	setp.lt.s32 	%p2, %r5, %r72;
	setp.lt.s32 	%p3, %r78, %r73;
	and.pred  	%p4, %p2, %p3;
	setp.lt.s32 	%p5, %r11, %r1;
	and.pred  	%p1, %p5, %p4;
	shl.b32 	%r82, %r181, 2;
	mov.u32 	%r83, s_buffer;
	add.s32 	%r16, %r83, %r82;
	st.shared.u32 	[%r16], %r181;
	mov.b32 	%r161, 0;
	not.pred 	%p6, %p1;
	@%p6 bra 	$L__BB0_2;
	cvt.s64.s32 	%rd3, %r12;
	cvta.to.global.u64 	%rd4, %rd1;
	cvt.u64.u32 	%rd5, %r5;
	cvt.s64.s32 	%rd6, %r14;
	cvt.s64.s32 	%rd7, %r11;
	add.s64 	%rd8, %rd6, %rd7;
	mad.lo.s64 	%rd9, %rd3, %rd5, %rd8;
	shl.b64 	%rd10, %rd9, 2;
	add.s64 	%rd11, %rd4, %rd10;
	ld.global.u32 	%r161, [%rd11];
$L__BB0_2:
	mul.lo.s32 	%r84, %r13, %r2;
	add.s32 	%r19, %r181, %r84;
	shl.b32 	%r85, %r84, 2;
	add.s32 	%r20, %r16, %r85;
	st.shared.u32 	[%r20], %r161;
	bar.sync 	0;
	@%p6 bra 	$L__BB0_39;
	ld.shared.u32 	%r21, [%r20];
	setp.eq.s32 	%p8, %r10, 0;
	@%p8 bra 	$L__BB0_14;
	ld.shared.u32 	%r86, [%r20+-4];
	setp.ne.s32 	%p9, %r86, %r21;
	@%p9 bra 	$L__BB0_14;
	add.s32 	%r162, %r181, -1;
	mov.u32 	%r163, %r181;
$L__BB0_6:
	shl.b32 	%r87, %r163, 2;
	add.s32 	%r25, %r83, %r87;
	ld.shared.u32 	%r164, [%r25];
	setp.eq.s32 	%p10, %r163, %r164;
	@%p10 bra 	$L__BB0_8;
$L__BB0_7:
	mov.u32 	%r163, %r164;
	shl.b32 	%r89, %r163, 2;
	add.s32 	%r91, %r83, %r89;
	ld.shared.u32 	%r164, [%r91];
	setp.ne.s32 	%p11, %r163, %r164;
	@%p11 bra 	$L__BB0_7;
$L__BB0_8:
	st.shared.u32 	[%r25], %r163;
	shl.b32 	%r92, %r162, 2;
	add.s32 	%r30, %r83, %r92;
	ld.shared.u32 	%r166, [%r30];
	setp.eq.s32 	%p12, %r162, %r166;
	@%p12 bra 	$L__BB0_10;
$L__BB0_9:
	mov.u32 	%r162, %r166;
	shl.b32 	%r94, %r162, 2;
	add.s32 	%r96, %r83, %r94;
	ld.shared.u32 	%r166, [%r96];
	setp.ne.s32 	%p13, %r162, %r166;
	@%p13 bra 	$L__BB0_9;
$L__BB0_10:
	st.shared.u32 	[%r30], %r162;
	setp.ge.u32 	%p14, %r163, %r162;
	@%p14 bra 	$L__BB0_12;
	shl.b32 	%r100, %r162, 2;
	add.s32 	%r102, %r83, %r100;
	atom.shared.min.u32 	%r35, [%r102], %r163;
	setp.eq.s32 	%p17, %r35, %r162;
	mov.u32 	%r162, %r35;
	@%p17 bra 	$L__BB0_14;
	bra.uni 	$L__BB0_6;
$L__BB0_12:
	setp.ge.u32 	%p15, %r162, %r163;
	@%p15 bra 	$L__BB0_14;
	shl.b32 	%r97, %r163, 2;
	add.s32 	%r99, %r83, %r97;
	atom.shared.min.u32 	%r36, [%r99], %r162;
	setp.ne.s32 	%p16, %r36, %r163;
	mov.u32 	%r163, %r36;
	@%p16 bra 	$L__BB0_6;
$L__BB0_14:
	bar.sync 	0;
	setp.eq.s32 	%p18, %r7, 0;
	@%p18 bra 	$L__BB0_25;
	sub.s32 	%r103, %r19, %r8;
	shl.b32 	%r104, %r103, 2;
	add.s32 	%r106, %r83, %r104;
	ld.shared.u32 	%r107, [%r106];
	setp.ne.s32 	%p19, %r107, %r21;
	@%p19 bra 	$L__BB0_25;
	sub.s32 	%r168, %r181, %r8;
	mov.u32 	%r169, %r181;
$L__BB0_17:
	shl.b32 	%r108, %r169, 2;
	add.s32 	%r40, %r83, %r108;
	ld.shared.u32 	%r170, [%r40];
	setp.eq.s32 	%p20, %r169, %r170;
	@%p20 bra 	$L__BB0_19;
$L__BB0_18:
	mov.u32 	%r169, %r170;
	shl.b32 	%r110, %r169, 2;
	add.s32 	%r112, %r83, %r110;
	ld.shared.u32 	%r170, [%r112];
	setp.ne.s32 	%p21, %r169, %r170;
	@%p21 bra 	$L__BB0_18;
$L__BB0_19:
	st.shared.u32 	[%r40], %r169;
	shl.b32 	%r113, %r168, 2;
	add.s32 	%r45, %r83, %r113;
	ld.shared.u32 	%r172, [%r45];
	setp.eq.s32 	%p22, %r168, %r172;
	@%p22 bra 	$L__BB0_21;
$L__BB0_20:
	mov.u32 	%r168, %r172;
	shl.b32 	%r115, %r168, 2;
	add.s32 	%r117, %r83, %r115;
	ld.shared.u32 	%r172, [%r117];
	setp.ne.s32 	%p23, %r168, %r172;
	@%p23 bra 	$L__BB0_20;
$L__BB0_21:
	st.shared.u32 	[%r45], %r168;
	setp.ge.u32 	%p24, %r169, %r168;
	@%p24 bra 	$L__BB0_23;
	shl.b32 	%r121, %r168, 2;
	add.s32 	%r123, %r83, %r121;
	atom.shared.min.u32 	%r50, [%r123], %r169;
	setp.eq.s32 	%p27, %r50, %r168;
	mov.u32 	%r168, %r50;
	@%p27 bra 	$L__BB0_25;
	bra.uni 	$L__BB0_17;
$L__BB0_23:
	setp.ge.u32 	%p25, %r168, %r169;
	@%p25 bra 	$L__BB0_25;
	shl.b32 	%r118, %r169, 2;
	add.s32 	%r120, %r83, %r118;
	atom.shared.min.u32 	%r51, [%r120], %r168;
	setp.ne.s32 	%p26, %r51, %r169;
	mov.u32 	%r169, %r51;
	@%p26 bra 	$L__BB0_17;
$L__BB0_25:
	bar.sync 	0;
	setp.eq.s32 	%p28, %r4, 0;
	@%p28 bra 	$L__BB0_36;
	sub.s32 	%r124, %r19, %r13;
	shl.b32 	%r125, %r124, 2;
	add.s32 	%r127, %r83, %r125;
	ld.shared.u32 	%r128, [%r127];
	setp.ne.s32 	%p29, %r128, %r21;
	@%p29 bra 	$L__BB0_36;
	sub.s32 	%r174, %r181, %r13;
	mov.u32 	%r175, %r181;
$L__BB0_28:
	shl.b32 	%r129, %r175, 2;
	add.s32 	%r55, %r83, %r129;
	ld.shared.u32 	%r176, [%r55];
	setp.eq.s32 	%p30, %r175, %r176;
	@%p30 bra 	$L__BB0_30;
$L__BB0_29:
	mov.u32 	%r175, %r176;
	shl.b32 	%r131, %r175, 2;
	add.s32 	%r133, %r83, %r131;
	ld.shared.u32 	%r176, [%r133];
	setp.ne.s32 	%p31, %r175, %r176;
	@%p31 bra 	$L__BB0_29;
$L__BB0_30:
	st.shared.u32 	[%r55], %r175;
	shl.b32 	%r134, %r174, 2;
	add.s32 	%r60, %r83, %r134;
	ld.shared.u32 	%r178, [%r60];
	setp.eq.s32 	%p32, %r174, %r178;
	@%p32 bra 	$L__BB0_32;
$L__BB0_31:
	mov.u32 	%r174, %r178;
	shl.b32 	%r136, %r174, 2;
	add.s32 	%r138, %r83, %r136;
	ld.shared.u32 	%r178, [%r138];
	setp.ne.s32 	%p33, %r174, %r178;
	@%p33 bra 	$L__BB0_31;
$L__BB0_32:
	st.shared.u32 	[%r60], %r174;
	setp.ge.u32 	%p34, %r175, %r174;
	@%p34 bra 	$L__BB0_34;
	shl.b32 	%r142, %r174, 2;
	add.s32 	%r144, %r83, %r142;
	atom.shared.min.u32 	%r65, [%r144], %r175;
	setp.eq.s32 	%p37, %r65, %r174;
	mov.u32 	%r174, %r65;
	@%p37 bra 	$L__BB0_36;
	bra.uni 	$L__BB0_28;
$L__BB0_34:
	setp.ge.u32 	%p35, %r174, %r175;
	@%p35 bra 	$L__BB0_36;
	shl.b32 	%r139, %r175, 2;
	add.s32 	%r141, %r83, %r139;
	atom.shared.min.u32 	%r66, [%r141], %r174;
	setp.ne.s32 	%p36, %r66, %r175;
	mov.u32 	%r175, %r66;
	@%p36 bra 	$L__BB0_28;
$L__BB0_36:
	bar.sync 	0;
	ld.shared.u32 	%r180, [%r16];
	setp.eq.s32 	%p38, %r181, %r180;
	@%p38 bra 	$L__BB0_38;
$L__BB0_37:
	mov.u32 	%r181, %r180;
	shl.b32 	%r145, %r181, 2;
	add.s32 	%r147, %r83, %r145;
	ld.shared.u32 	%r180, [%r147];
	setp.ne.s32 	%p39, %r181, %r180;
	@%p39 bra 	$L__BB0_37;
$L__BB0_38:
	st.shared.u32 	[%r16], %r181;
	div.u32 	%r148, %r181, %r13;
	mul.lo.s32 	%r149, %r148, %r13;
	sub.s32 	%r150, %r181, %r149;
	div.u32 	%r151, %r150, %r8;
	mul.lo.s32 	%r152, %r151, %r8;
	sub.s32 	%r153, %r150, %r152;
	add.s32 	%r154, %r148, %r3;
	add.s32 	%r155, %r151, %r6;
	add.s32 	%r156, %r153, %r9;
	mad.lo.s32 	%r157, %r154, %r12, %r156;
	mad.lo.s32 	%r158, %r155, %r1, %r157;
	add.s32 	%r159, %r14, %r11;
	mad.lo.s32 	%r160, %r12, %r5, %r159;
	cvta.to.global.u64 	%rd12, %rd2;
	mul.wide.u32 	%rd13, %r160, 4;
	add.s64 	%rd14, %rd12, %rd13;
	st.global.u32 	[%rd14], %r158;
$L__BB0_39:
	ret;

}
	// .globl	_Z9uf_globalPKjPj4int3
.visible .entry _Z9uf_globalPKjPj4int3(
	.param .u64 .ptr .align 1 _Z9uf_globalPKjPj4int3_param_0,
	.param .u64 .ptr .align 1 _Z9uf_globalPKjPj4int3_param_1,
	.param .align 4 .b8 _Z9uf_globalPKjPj4int3_param_2[12]
)
{
	.reg .pred 	%p<42>;
	.reg .b32 	%r<83>;
	.reg .b64 	%rd<76>;

	ld.param.u32 	%r49, [_Z9uf_globalPKjPj4int3_param_2+8];
	ld.param.u32 	%r1, [_Z9uf_globalPKjPj4int3_param_2];
	ld.param.u64 	%rd29, [_Z9uf_globalPKjPj4int3_param_0];
	ld.param.u64 	%rd30, [_Z9uf_globalPKjPj4int3_param_1];
	ld.param.u32 	%r50, [_Z9uf_globalPKjPj4int3_param_2+4];
	cvta.to.global.u64 	%rd1, %rd30;
	cvta.to.global.u64 	%rd2, %rd29;
	mov.u32 	%r52, %ctaid.z;
	mov.u32 	%r53, %ntid.z;
	mov.u32 	%r2, %tid.z;
	mad.lo.s32 	%r3, %r52, %r53, %r2;
	mov.u32 	%r54, %ctaid.y;
	mov.u32 	%r55, %ntid.y;
	mov.u32 	%r4, %tid.y;
	mad.lo.s32 	%r56, %r54, %r55, %r4;
	mov.u32 	%r57, %ctaid.x;
	mov.u32 	%r58, %ntid.x;
	mov.u32 	%r6, %tid.x;
	mad.lo.s32 	%r7, %r57, %r58, %r6;
	mul.lo.s32 	%r59, %r50, %r1;
	cvt.s64.s32 	%rd3, %r59;
	mad.lo.s32 	%r60, %r1, %r56, %r7;
	mad.lo.s32 	%r78, %r59, %r3, %r60;
	setp.ge.s32 	%p1, %r3, %r49;
	setp.ge.s32 	%p2, %r56, %r50;
	or.pred  	%p3, %p1, %p2;
	setp.ge.s32 	%p4, %r7, %r1;
	or.pred  	%p5, %p4, %p3;
	@%p5 bra 	$L__BB1_33;
	cvt.u64.u32 	%rd4, %r78;
	mul.wide.u32 	%rd31, %r78, 4;
	add.s64 	%rd32, %rd2, %rd31;
	ld.global.u32 	%r9, [%rd32];
	setp.eq.s32 	%p6, %r3, 0;
	setp.ne.s32 	%p7, %r2, 0;
	or.pred  	%p8, %p7, %p6;
	@%p8 bra 	$L__BB1_12;
	sub.s64 	%rd33, %rd4, %rd3;
	shl.b64 	%rd34, %rd33, 2;
	add.s64 	%rd35, %rd2, %rd34;
	ld.global.u32 	%r61, [%rd35];
	setp.ne.s32 	%p9, %r61, %r9;
	@%p9 bra 	$L__BB1_12;
	cvt.u32.u64 	%r62, %rd3;
	sub.s32 	%r65, %r78, %r62;
	mov.u32 	%r66, %r78;
$L__BB1_4:
	cvt.u64.u32 	%rd70, %r66;
	mul.wide.u32 	%rd36, %r66, 4;
	add.s64 	%rd6, %rd1, %rd36;
	ld.global.u32 	%r67, [%rd6];
	setp.eq.s32 	%p10, %r66, %r67;
	@%p10 bra 	$L__BB1_6;
$L__BB1_5:
	mov.u32 	%r66, %r67;
	cvt.u64.u32 	%rd70, %r66;
	mul.wide.u32 	%rd37, %r66, 4;
	add.s64 	%rd38, %rd1, %rd37;
	ld.global.u32 	%r67, [%rd38];
	setp.ne.s32 	%p11, %r66, %r67;
	@%p11 bra 	$L__BB1_5;
$L__BB1_6:
	st.global.u32 	[%rd6], %r66;
	cvt.u64.u32 	%rd71, %r65;
	mul.wide.u32 	%rd39, %r65, 4;
	add.s64 	%rd10, %rd1, %rd39;
	ld.global.u32 	%r69, [%rd10];
	setp.eq.s32 	%p12, %r65, %r69;
	@%p12 bra 	$L__BB1_8;
$L__BB1_7:
	mov.u32 	%r65, %r69;
	cvt.u64.u32 	%rd71, %r65;
	mul.wide.u32 	%rd40, %r65, 4;
	add.s64 	%rd41, %rd1, %rd40;
	ld.global.u32 	%r69, [%rd41];
	setp.ne.s32 	%p13, %r65, %r69;
	@%p13 bra 	$L__BB1_7;
$L__BB1_8:
	st.global.u32 	[%rd10], %r65;
	setp.ge.u32 	%p14, %r66, %r65;
	@%p14 bra 	$L__BB1_10;
	shl.b64 	%rd44, %rd71, 2;
	add.s64 	%rd45, %rd1, %rd44;
	atom.global.min.u32 	%r21, [%rd45], %r66;
	setp.eq.s32 	%p17, %r21, %r65;
	mov.u32 	%r65, %r21;
	@%p17 bra 	$L__BB1_12;
	bra.uni 	$L__BB1_4;
$L__BB1_10:
	setp.ge.u32 	%p15, %r65, %r66;
	@%p15 bra 	$L__BB1_12;
	shl.b64 	%rd42, %rd70, 2;
	add.s64 	%rd43, %rd1, %rd42;
	atom.global.min.u32 	%r22, [%rd43], %r65;
	setp.ne.s32 	%p16, %r22, %r66;
	mov.u32 	%r66, %r22;
	@%p16 bra 	$L__BB1_4;
$L__BB1_12:
	setp.eq.s32 	%p18, %r56, 0;
	setp.ne.s32 	%p19, %r4, 0;
	or.pred  	%p20, %p19, %p18;
	@%p20 bra 	$L__BB1_23;
	sub.s32 	%r71, %r78, %r1;
	mul.wide.u32 	%rd46, %r71, 4;
	add.s64 	%rd47, %rd2, %rd46;
	ld.global.u32 	%r63, [%rd47];
	setp.ne.s32 	%p21, %r63, %r9;
	@%p21 bra 	$L__BB1_23;
	mov.u32 	%r72, %r78;
$L__BB1_15:
	cvt.u64.u32 	%rd72, %r72;
	mul.wide.u32 	%rd48, %r72, 4;
	add.s64 	%rd14, %rd1, %rd48;
	ld.global.u32 	%r73, [%rd14];
	setp.eq.s32 	%p22, %r72, %r73;
	@%p22 bra 	$L__BB1_17;
$L__BB1_16:
	mov.u32 	%r72, %r73;
	cvt.u64.u32 	%rd72, %r72;
	mul.wide.u32 	%rd49, %r72, 4;
	add.s64 	%rd50, %rd1, %rd49;
	ld.global.u32 	%r73, [%rd50];
	setp.ne.s32 	%p23, %r72, %r73;
	@%p23 bra 	$L__BB1_16;
$L__BB1_17:
	st.global.u32 	[%rd14], %r72;
	cvt.u64.u32 	%rd73, %r71;
	mul.wide.u32 	%rd51, %r71, 4;
	add.s64 	%rd18, %rd1, %rd51;
	ld.global.u32 	%r75, [%rd18];
	setp.eq.s32 	%p24, %r71, %r75;
	@%p24 bra 	$L__BB1_19;
$L__BB1_18:
	mov.u32 	%r71, %r75;
	cvt.u64.u32 	%rd73, %r71;
	mul.wide.u32 	%rd52, %r71, 4;
	add.s64 	%rd53, %rd1, %rd52;
	ld.global.u32 	%r75, [%rd53];
	setp.ne.s32 	%p25, %r71, %r75;
	@%p25 bra 	$L__BB1_18;
$L__BB1_19:
	st.global.u32 	[%rd18], %r71;
	setp.ge.u32 	%p26, %r72, %r71;
	@%p26 bra 	$L__BB1_21;
	shl.b64 	%rd56, %rd73, 2;
	add.s64 	%rd57, %rd1, %rd56;
	atom.global.min.u32 	%r34, [%rd57], %r72;
	setp.eq.s32 	%p29, %r34, %r71;
	mov.u32 	%r71, %r34;
	@%p29 bra 	$L__BB1_23;
	bra.uni 	$L__BB1_15;
$L__BB1_21:
	setp.ge.u32 	%p27, %r71, %r72;
	@%p27 bra 	$L__BB1_23;
	shl.b64 	%rd54, %rd72, 2;
	add.s64 	%rd55, %rd1, %rd54;
	atom.global.min.u32 	%r35, [%rd55], %r71;
	setp.ne.s32 	%p28, %r35, %r72;
	mov.u32 	%r72, %r35;
	@%p28 bra 	$L__BB1_15;
$L__BB1_23:
	setp.lt.s32 	%p30, %r7, 1;
	setp.ne.s32 	%p31, %r6, 0;
	or.pred  	%p32, %p31, %p30;
	@%p32 bra 	$L__BB1_33;
	add.s32 	%r77, %r78, -1;
	mul.wide.u32 	%rd58, %r77, 4;
	add.s64 	%rd59, %rd2, %rd58;
	ld.global.u32 	%r64, [%rd59];
	setp.ne.s32 	%p33, %r64, %r9;
	@%p33 bra 	$L__BB1_33;
$L__BB1_25:
	cvt.u64.u32 	%rd74, %r78;
	mul.wide.u32 	%rd60, %r78, 4;
	add.s64 	%rd22, %rd1, %rd60;
	ld.global.u32 	%r79, [%rd22];
	setp.eq.s32 	%p34, %r78, %r79;
	@%p34 bra 	$L__BB1_27;
$L__BB1_26:
	mov.u32 	%r78, %r79;
	cvt.u64.u32 	%rd74, %r78;
	mul.wide.u32 	%rd61, %r78, 4;
	add.s64 	%rd62, %rd1, %rd61;
	ld.global.u32 	%r79, [%rd62];
	setp.ne.s32 	%p35, %r78, %r79;
	@%p35 bra 	$L__BB1_26;
$L__BB1_27:
	st.global.u32 	[%rd22], %r78;
	cvt.u64.u32 	%rd75, %r77;
	mul.wide.u32 	%rd63, %r77, 4;
	add.s64 	%rd26, %rd1, %rd63;
	ld.global.u32 	%r81, [%rd26];
	setp.eq.s32 	%p36, %r77, %r81;
	@%p36 bra 	$L__BB1_29;
$L__BB1_28:
	mov.u32 	%r77, %r81;
	cvt.u64.u32 	%rd75, %r77;
	mul.wide.u32 	%rd64, %r77, 4;
	add.s64 	%rd65, %rd1, %rd64;
	ld.global.u32 	%r81, [%rd65];
	setp.ne.s32 	%p37, %r77, %r81;
	@%p37 bra 	$L__BB1_28;
$L__BB1_29:
	st.global.u32 	[%rd26], %r77;
	setp.ge.u32 	%p38, %r78, %r77;
	@%p38 bra 	$L__BB1_31;
	shl.b64 	%rd68, %rd75, 2;
	add.s64 	%rd69, %rd1, %rd68;
	atom.global.min.u32 	%r47, [%rd69], %r78;
	setp.eq.s32 	%p41, %r47, %r77;
	mov.u32 	%r77, %r47;
	@%p41 bra 	$L__BB1_33;
	bra.uni 	$L__BB1_25;
$L__BB1_31:
	setp.ge.u32 	%p39, %r77, %r78;
	@%p39 bra 	$L__BB1_33;
	shl.b64 	%rd66, %rd74, 2;
	add.s64 	%rd67, %rd1, %rd66;
	atom.global.min.u32 	%r48, [%rd67], %r77;
	setp.ne.s32 	%p40, %r48, %r78;
	mov.u32 	%r78, %r48;
	@%p40 bra 	$L__BB1_25;
$L__BB1_33:
	ret;

}
	// .globl	_Z8uf_finalPj4int3
.visible .entry _Z8uf_finalPj4int3(
	.param .u64 .ptr .align 1 _Z8uf_finalPj4int3_param_0,
	.param .align 4 .b8 _Z8uf_finalPj4int3_param_1[12]
)
{
	.reg .pred 	%p<8>;
	.reg .b32 	%r<26>;
	.reg .b64 	%rd<9>;

	ld.param.u32 	%r6, [_Z8uf_finalPj4int3_param_1+8];
	ld.param.u32 	%r7, [_Z8uf_finalPj4int3_param_1];
	ld.param.u64 	%rd3, [_Z8uf_finalPj4int3_param_0];
	ld.param.u32 	%r8, [_Z8uf_finalPj4int3_param_1+4];
	cvta.to.global.u64 	%rd1, %rd3;
	mov.u32 	%r10, %ctaid.z;
	mov.u32 	%r11, %ntid.z;
	mov.u32 	%r12, %tid.z;
	mad.lo.s32 	%r13, %r10, %r11, %r12;
	mov.u32 	%r14, %ctaid.y;
	mov.u32 	%r15, %ntid.y;
	mov.u32 	%r16, %tid.y;
	mad.lo.s32 	%r17, %r14, %r15, %r16;
	mov.u32 	%r19, %ctaid.x;
	mov.u32 	%r20, %ntid.x;
	mov.u32 	%r21, %tid.x;
	mad.lo.s32 	%r22, %r19, %r20, %r21;
	mad.lo.s32 	%r23, %r8, %r13, %r17;
	mad.lo.s32 	%r1, %r23, %r7, %r22;
	setp.ge.s32 	%p1, %r13, %r6;
	setp.ge.s32 	%p2, %r17, %r8;
	or.pred  	%p3, %p1, %p2;
	setp.ge.s32 	%p4, %r22, %r7;
	or.pred  	%p5, %p4, %p3;
	@%p5 bra 	$L__BB2_4;
	mul.wide.u32 	%rd4, %r1, 4;
	add.s64 	%rd2, %rd1, %rd4;
	ld.global.u32 	%r24, [%rd2];
	setp.eq.s32 	%p6, %r1, %r24;
	mov.u32 	%r25, %r1;
	@%p6 bra 	$L__BB2_3;
$L__BB2_2:
	mov.u32 	%r25, %r24;
	mul.wide.u32 	%rd5, %r25, 4;
	add.s64 	%rd6, %rd1, %rd5;
	ld.global.u32 	%r24, [%rd6];
	setp.ne.s32 	%p7, %r25, %r24;
	@%p7 bra 	$L__BB2_2;
$L__BB2_3:
	st.global.u32 	[%rd2], %r25;
	mul.wide.s32 	%rd7, %r1, 4;
	add.s64 	%rd8, %rd1, %rd7;
	st.global.u32 	[%rd8], %r25;
$L__BB2_4:
	ret;

}


// ===== COMPILED SASS (sm_100) =====

	.target	sm_100

	.elftype	@"ET_EXEC"


//--------------------- .note.nv.tkinfo           --------------------------
	.section	.note.nv.tkinfo,"",@"SHT_NOTE"
	.sectionflags	@"SHF_NOTE_NV_TKINFO"
	.tkinfo
        /*0018*/ 	.word	0x00000002
        /*0030*/ 	.string	""
        /*0030*/ 	.string	"ptxas"
        /*0030*/ 	.string	"Cuda compilation tools, release 13.0, V13.0.88"
        /*0030*/ 	.string	"Build cuda_13.0.r13.0/compiler.36424714_0"
        /*0030*/ 	.string	"-arch sm_100 -m 64 "



//--------------------- .note.nv.cuinfo           --------------------------
	.section	.note.nv.cuinfo,"",@"SHT_NOTE"
	.sectionflags	@"SHF_NOTE_NV_CUINFO"
        /*0018*/ 	.short	0x0002
        /*001a*/ 	.short	0x0064
        /*001c*/ 	.short	0x0082
	.zero		2


//--------------------- .nv.info                  --------------------------
	.section	.nv.info,"",@"SHT_CUDA_INFO"
	.align	4


	//----- nvinfo : EIATTR_REGCOUNT
	.align		4
        /*0000*/ 	.byte	0x04, 0x2f
        /*0002*/ 	.short	(.L_1 - .L_0)
	.align		4
.L_0:
        /*0004*/ 	.word	index@(_Z8uf_localPKjPj4int3)
        /*0008*/ 	.word	0x00000016


	//----- nvinfo : EIATTR_FRAME_SIZE
	.align		4
.L_1:
        /*000c*/ 	.byte	0x04, 0x11
        /*000e*/ 	.short	(.L_3 - .L_2)
	.align		4
.L_2:
        /*0010*/ 	.word	index@(_Z8uf_localPKjPj4int3)
        /*0014*/ 	.word	0x00000000


	//----- nvinfo : EIATTR_REGCOUNT
	.align		4
.L_3:
        /*0018*/ 	.byte	0x04, 0x2f
        /*001a*/ 	.short	(.L_5 - .L_4)
	.align		4
.L_4:
        /*001c*/ 	.word	index@(_Z9uf_globalPKjPj4int3)
        /*0020*/ 	.word	0x00000014


	//----- nvinfo : EIATTR_FRAME_SIZE
	.align		4
.L_5:
        /*0024*/ 	.byte	0x04, 0x11
        /*0026*/ 	.short	(.L_7 - .L_6)
	.align		4
.L_6:
        /*0028*/ 	.word	index@(_Z9uf_globalPKjPj4int3)
        /*002c*/ 	.word	0x00000000


	//----- nvinfo : EIATTR_REGCOUNT
	.align		4
.L_7:
        /*0030*/ 	.byte	0x04, 0x2f
        /*0032*/ 	.short	(.L_9 - .L_8)
	.align		4
.L_8:
        /*0034*/ 	.word	index@(_Z8uf_finalPj4int3)
        /*0038*/ 	.word	0x0000000e


	//----- nvinfo : EIATTR_FRAME_SIZE
	.align		4
.L_9:
        /*003c*/ 	.byte	0x04, 0x11
        /*003e*/ 	.short	(.L_11 - .L_10)
	.align		4
.L_10:
        /*0040*/ 	.word	index@(_Z8uf_finalPj4int3)
        /*0044*/ 	.word	0x00000000


	//----- nvinfo : EIATTR_MIN_STACK_SIZE
	.align		4
.L_11:
        /*0048*/ 	.byte	0x04, 0x12
        /*004a*/ 	.short	(.L_13 - .L_12)
	.align		4
.L_12:
        /*004c*/ 	.word	index@(_Z8uf_finalPj4int3)
        /*0050*/ 	.word	0x00000000


	//----- nvinfo : EIATTR_MIN_STACK_SIZE
	.align		4
.L_13:
        /*0054*/ 	.byte	0x04, 0x12
        /*0056*/ 	.short	(.L_15 - .L_14)
	.align		4
.L_14:
        /*0058*/ 	.word	index@(_Z9uf_globalPKjPj4int3)
        /*005c*/ 	.word	0x00000000


	//----- nvinfo : EIATTR_MIN_STACK_SIZE
	.align		4
.L_15:
        /*0060*/ 	.byte	0x04, 0x12
        /*0062*/ 	.short	(.L_17 - .L_16)
	.align		4
.L_16:
        /*0064*/ 	.word	index@(_Z8uf_localPKjPj4int3)
        /*0068*/ 	.word	0x00000000
.L_17:


//--------------------- .nv.compat                --------------------------
	.section	.nv.compat,"",@"SHT_CUDA_COMPAT_INFO"
	.align	4
        /*0000*/ 	.byte	0x02, 0x09, 0x00, 0x00, 0x02, 0x02, 0x01, 0x00, 0x02, 0x05, 0x05, 0x00, 0x03, 0x07, 0x01, 0x01
        /*0010*/ 	.byte	0x02, 0x03, 0x00, 0x00, 0x02, 0x06, 0x01, 0x00, 0x04, 0x0b, 0x08, 0x00, 0x09, 0x00, 0x00, 0x00
        /*0020*/ 	.byte	0x00, 0x00, 0x00, 0x00


//--------------------- .nv.info._Z8uf_finalPj4int3 --------------------------
	.section	.nv.info._Z8uf_finalPj4int3,"",@"SHT_CUDA_INFO"
	.sectionflags	@""
	.align	4


	//----- nvinfo : EIATTR_CUDA_API_VERSION
	.align		4
        /*0000*/ 	.byte	0x04, 0x37
        /*0002*/ 	.short	(.L_19 - .L_18)
.L_18:
        /*0004*/ 	.word	0x00000082


	//----- nvinfo : EIATTR_KPARAM_INFO
	.align		4
.L_19:
        /*0008*/ 	.byte	0x04, 0x17
        /*000a*/ 	.short	(.L_21 - .L_20)
.L_20:
        /*000c*/ 	.word	0x00000000
        /*0010*/ 	.short	0x0001
        /*0012*/ 	.short	0x0008
        /*0014*/ 	.byte	0x00, 0xf0, 0x31, 0x00


	//----- nvinfo : EIATTR_KPARAM_INFO
	.align		4
.L_21:
        /*0018*/ 	.byte	0x04, 0x17
        /*001a*/ 	.short	(.L_23 - .L_22)
.L_22:
        /*001c*/ 	.word	0x00000000
        /*0020*/ 	.short	0x0000
        /*0022*/ 	.short	0x0000
        /*0024*/ 	.byte	0x00, 0xf5, 0x21, 0x00


	//----- nvinfo : EIATTR_SPARSE_MMA_MASK
	.align		4
.L_23:
        /*0028*/ 	.byte	0x03, 0x50
        /*002a*/ 	.short	0x0000


	//----- nvinfo : EIATTR_MAXREG_COUNT
	.align		4
        /*002c*/ 	.byte	0x03, 0x1b
        /*002e*/ 	.short	0x00ff


	//----- nvinfo : EIATTR_MERCURY_ISA_VERSION
	.align		4
        /*0030*/ 	.byte	0x03, 0x5f
        /*0032*/ 	.short	0x0101


	//----- nvinfo : EIATTR_VRC_CTA_INIT_COUNT
	.align		4
        /*0034*/ 	.byte	0x02, 0x4a
	.zero		1
	.zero		1


	//----- nvinfo : EIATTR_EXIT_INSTR_OFFSETS
	.align		4
        /*0038*/ 	.byte	0x04, 0x1c
        /*003a*/ 	.short	(.L_25 - .L_24)


	//   ....[0]....
.L_24:
        /*003c*/ 	.word	0x00000140


	//   ....[1]....
        /*0040*/ 	.word	0x00000290


	//----- nvinfo : EIATTR_CRS_STACK_SIZE
	.align		4
.L_25:
        /*0044*/ 	.byte	0x04, 0x1e
        /*0046*/ 	.short	(.L_27 - .L_26)
.L_26:
        /*0048*/ 	.word	0x00000000


	//----- nvinfo : EIATTR_CBANK_PARAM_SIZE
	.align		4
.L_27:
        /*004c*/ 	.byte	0x03, 0x19
        /*004e*/ 	.short	0x0014


	//----- nvinfo : EIATTR_PARAM_CBANK
	.align		4
        /*0050*/ 	.byte	0x04, 0x0a
        /*0052*/ 	.short	(.L_29 - .L_28)
	.align		4
.L_28:
        /*0054*/ 	.word	index@(.nv.constant0._Z8uf_finalPj4int3)
        /*0058*/ 	.short	0x0380
        /*005a*/ 	.short	0x0014


	//----- nvinfo : EIATTR_SW_WAR
	.align		4
.L_29:
        /*005c*/ 	.byte	0x04, 0x36
        /*005e*/ 	.short	(.L_31 - .L_30)
.L_30:
        /*0060*/ 	.word	0x00000008
.L_31:


//--------------------- .nv.info._Z9uf_globalPKjPj4int3 --------------------------
	.section	.nv.info._Z9uf_globalPKjPj4int3,"",@"SHT_CUDA_INFO"
	.sectionflags	@""
	.align	4


	//----- nvinfo : EIATTR_CUDA_API_VERSION
	.align		4
        /*0000*/ 	.byte	0x04, 0x37
        /*0002*/ 	.short	(.L_33 - .L_32)
.L_32:
        /*0004*/ 	.word	0x00000082


	//----- nvinfo : EIATTR_KPARAM_INFO
	.align		4
.L_33:
        /*0008*/ 	.byte	0x04, 0x17
        /*000a*/ 	.short	(.L_35 - .L_34)
.L_34:
        /*000c*/ 	.word	0x00000000
        /*0010*/ 	.short	0x0002
        /*0012*/ 	.short	0x0010
        /*0014*/ 	.byte	0x00, 0xf0, 0x31, 0x00


	//----- nvinfo : EIATTR_KPARAM_INFO
	.align		4
.L_35:
        /*0018*/ 	.byte	0x04, 0x17
        /*001a*/ 	.short	(.L_37 - .L_36)
.L_36:
        /*001c*/ 	.word	0x00000000
        /*0020*/ 	.short	0x0001
        /*0022*/ 	.short	0x0008
        /*0024*/ 	.byte	0x00, 0xf5, 0x21, 0x00


	//----- nvinfo : EIATTR_KPARAM_INFO
	.align		4
.L_37:
        /*0028*/ 	.byte	0x04, 0x17
        /*002a*/ 	.short	(.L_39 - .L_38)
.L_38:
        /*002c*/ 	.word	0x00000000
        /*0030*/ 	.short	0x0000
        /*0032*/ 	.short	0x0000
        /*0034*/ 	.byte	0x00, 0xf5, 0x21, 0x00


	//----- nvinfo : EIATTR_SPARSE_MMA_MASK
	.align		4
.L_39:
        /*0038*/ 	.byte	0x03, 0x50
        /*003a*/ 	.short	0x0000


	//----- nvinfo : EIATTR_MAXREG_COUNT
	.align		4
        /*003c*/ 	.byte	0x03, 0x1b
        /*003e*/ 	.short	0x00ff


	//----- nvinfo : EIATTR_MERCURY_ISA_VERSION
	.align		4
        /*0040*/ 	.byte	0x03, 0x5f
        /*0042*/ 	.short	0x0101


	//----- nvinfo : EIATTR_VRC_CTA_INIT_COUNT
	.align		4
        /*0044*/ 	.byte	0x02, 0x4a
	.zero		1
	.zero		1


	//----- nvinfo : EIATTR_EXIT_INSTR_OFFSETS
	.align		4
        /*0048*/ 	.byte	0x04, 0x1c
        /*004a*/ 	.short	(.L_41 - .L_40)


	//   ....[0]....
.L_40:
        /*004c*/ 	.word	0x00000120


	//   ....[1]....
        /*0050*/ 	.word	0x00000bb0


	//   ....[2]....
        /*0054*/ 	.word	0x00000c10


	//   ....[3]....
        /*0058*/ 	.word	0x00000f30


	//   ....[4]....
        /*005c*/ 	.word	0x00000f80


	//   ....[5]....
        /*0060*/ 	.word	0x00001000


	//----- nvinfo : EIATTR_CRS_STACK_SIZE
	.align		4
.L_41:
        /*0064*/ 	.byte	0x04, 0x1e
        /*0066*/ 	.short	(.L_43 - .L_42)
.L_42:
        /*0068*/ 	.word	0x00000000


	//----- nvinfo : EIATTR_CBANK_PARAM_SIZE
	.align		4
.L_43:
        /*006c*/ 	.byte	0x03, 0x19
        /*006e*/ 	.short	0x001c


	//----- nvinfo : EIATTR_PARAM_CBANK
	.align		4
        /*0070*/ 	.byte	0x04, 0x0a
        /*0072*/ 	.short	(.L_45 - .L_44)
	.align		4
.L_44:
        /*0074*/ 	.word	index@(.nv.constant0._Z9uf_globalPKjPj4int3)
        /*0078*/ 	.short	0x0380
        /*007a*/ 	.short	0x001c


	//----- nvinfo : EIATTR_SW_WAR
	.align		4
.L_45:
        /*007c*/ 	.byte	0x04, 0x36
        /*007e*/ 	.short	(.L_47 - .L_46)
.L_46:
        /*0080*/ 	.word	0x00000008
.L_47:


//--------------------- .nv.info._Z8uf_localPKjPj4int3 --------------------------
	.section	.nv.info._Z8uf_localPKjPj4int3,"",@"SHT_CUDA_INFO"
	.sectionflags	@""
	.align	4


	//----- nvinfo : EIATTR_CUDA_API_VERSION
	.align		4
        /*0000*/ 	.byte	0x04, 0x37
        /*0002*/ 	.short	(.L_49 - .L_48)
.L_48:
        /*0004*/ 	.word	0x00000082


	//----- nvinfo : EIATTR_KPARAM_INFO
	.align		4
.L_49:
        /*0008*/ 	.byte	0x04, 0x17
        /*000a*/ 	.short	(.L_51 - .L_50)
.L_50:
        /*000c*/ 	.word	0x00000000
        /*0010*/ 	.short	0x0002
        /*0012*/ 	.short	0x0010
        /*0014*/ 	.byte	0x00, 0xf0, 0x31, 0x00


	//----- nvinfo : EIATTR_KPARAM_INFO
	.align		4
.L_51:
        /*0018*/ 	.byte	0x04, 0x17
        /*001a*/ 	.short	(.L_53 - .L_52)
.L_52:
        /*001c*/ 	.word	0x00000000
        /*0020*/ 	.short	0x0001
        /*0022*/ 	.short	0x0008
        /*0024*/ 	.byte	0x00, 0xf5, 0x21, 0x00


	//----- nvinfo : EIATTR_KPARAM_INFO
	.align		4
.L_53:
        /*0028*/ 	.byte	0x04, 0x17
        /*002a*/ 	.short	(.L_55 - .L_54)
.L_54:
        /*002c*/ 	.word	0x00000000
        /*0030*/ 	.short	0x0000
        /*0032*/ 	.short	0x0000
        /*0034*/ 	.byte	0x00, 0xf5, 0x21, 0x00


	//----- nvinfo : EIATTR_SPARSE_MMA_MASK
	.align		4
.L_55:
        /*0038*/ 	.byte	0x03, 0x50
        /*003a*/ 	.short	0x0000


	//----- nvinfo : EIATTR_MAXREG_COUNT
	.align		4
        /*003c*/ 	.byte	0x03, 0x1b
        /*003e*/ 	.short	0x00ff


	//----- nvinfo : EIATTR_NUM_BARRIERS
	.align		4
        /*0040*/ 	.byte	0x02, 0x4c
        /*0042*/ 	.byte	0x01
	.zero		1


	//----- nvinfo : EIATTR_MERCURY_ISA_VERSION
	.align		4
        /*0044*/ 	.byte	0x03, 0x5f
        /*0046*/ 	.short	0x0101


	//----- nvinfo : EIATTR_VRC_CTA_INIT_COUNT
	.align		4
        /*0048*/ 	.byte	0x02, 0x4a
	.zero		1
	.zero		1


	//----- nvinfo : EIATTR_EXIT_INSTR_OFFSETS
	.align		4
        /*004c*/ 	.byte	0x04, 0x1c
        /*004e*/ 	.short	(.L_57 - .L_56)


	//   ....[0]....
.L_56:
        /*0050*/ 	.word	0x00000300


	//   ....[1]....
        /*0054*/ 	.word	0x00001230


	//----- nvinfo : EIATTR_CRS_STACK_SIZE
	.align		4
.L_57:
        /*0058*/ 	.byte	0x04, 0x1e
        /*005a*/ 	.short	(.L_59 - .L_58)
.L_58:
        /*005c*/ 	.word	0x00000000


	//----- nvinfo : EIATTR_CBANK_PARAM_SIZE
	.align		4
.L_59:
        /*0060*/ 	.byte	0x03, 0x19
        /*0062*/ 	.short	0x001c


	//----- nvinfo : EIATTR_PARAM_CBANK
	.align		4
        /*0064*/ 	.byte	0x04, 0x0a
        /*0066*/ 	.short	(.L_61 - .L_60)
	.align		4
.L_60:
        /*0068*/ 	.word	index@(.nv.constant0._Z8uf_localPKjPj4int3)
        /*006c*/ 	.short	0x0380
        /*006e*/ 	.short	0x001c


	//----- nvinfo : EIATTR_SW_WAR
	.align		4
.L_61:
        /*0070*/ 	.byte	0x04, 0x36
        /*0072*/ 	.short	(.L_63 - .L_62)
.L_62:
        /*0074*/ 	.word	0x00000008
.L_63:


//--------------------- .nv.callgraph             --------------------------
	.section	.nv.callgraph,"",@"SHT_CUDA_CALLGRAPH"
	.align	4
	.sectionentsize	8
	.align		4
        /*0000*/ 	.word	0x00000000
	.align		4
        /*0004*/ 	.word	0xffffffff
	.align		4
        /*0008*/ 	.word	0x00000000
	.align		4
        /*000c*/ 	.word	0xfffffffe
	.align		4
        /*0010*/ 	.word	0x00000000
	.align		4
        /*0014*/ 	.word	0xfffffffd
	.align		4
        /*0018*/ 	.word	0x00000000
	.align		4
        /*001c*/ 	.word	0xfffffffc


//--------------------- .text._Z8uf_finalPj4int3  --------------------------
	.section	.text._Z8uf_finalPj4int3,"ax",@progbits
	.align	128
        .global         _Z8uf_finalPj4int3
        .type           _Z8uf_finalPj4int3,@function
        .size           _Z8uf_finalPj4int3,(.L_x_82 - _Z8uf_finalPj4int3)
        .other          _Z8uf_finalPj4int3,@"STO_CUDA_ENTRY STV_DEFAULT"
_Z8uf_finalPj4int3:
.text._Z8uf_finalPj4int3:
[----:B------:R-:W-:Y:S01]  /*0000*/  LDC R1, c[0x0][0x37c] ;  /* 0x0000df00ff017b82 */ /* 0x000fe20000000800 */
[----:B------:R-:W0:Y:S07]  /*0010*/  S2R R2, SR_TID.Y ;  /* 0x0000000000027919 */ /* 0x000e2e0000002200 */
[----:B------:R-:W1:Y:S01]  /*0020*/  LDC R0, c[0x0][0x368] ;  /* 0x0000da00ff007b82 */ /* 0x000e620000000800 */
[----:B------:R-:W2:Y:S01]  /*0030*/  LDCU.64 UR8, c[0x0][0x388] ;  /* 0x00007100ff0877ac */ /* 0x000ea20008000a00 */
[----:B------:R-:W1:Y:S01]  /*0040*/  S2R R5, SR_TID.Z ;  /* 0x0000000000057919 */ /* 0x000e620000002300 */
[----:B------:R-:W3:Y:S01]  /*0050*/  LDCU UR7, c[0x0][0x390] ;  /* 0x00007200ff0777ac */ /* 0x000ee20008000800 */
[----:B------:R-:W4:Y:S04]  /*0060*/  S2R R7, SR_TID.X ;  /* 0x0000000000077919 */ /* 0x000f280000002100 */
[----:B------:R-:W0:Y:S08]  /*0070*/  S2UR UR5, SR_CTAID.Y ;  /* 0x00000000000579c3 */ /* 0x000e300000002600 */
[----:B------:R-:W0:Y:S08]  /*0080*/  LDC R3, c[0x0][0x364] ;  /* 0x0000d900ff037b82 */ /* 0x000e300000000800 */
[----:B------:R-:W1:Y:S08]  /*0090*/  S2UR UR4, SR_CTAID.Z ;  /* 0x00000000000479c3 */ /* 0x000e700000002700 */
[----:B------:R-:W4:Y:S08]  /*00a0*/  S2UR UR6, SR_CTAID.X ;  /* 0x00000000000679c3 */ /* 0x000f300000002500 */
[----:B------:R-:W4:Y:S01]  /*00b0*/  LDC R4, c[0x0][0x360] ;  /* 0x0000d800ff047b82 */ /* 0x000f220000000800 */
[----:B0-----:R-:W-:-:S05]  /*00c0*/  IMAD R3, R3, UR5, R2 ;  /* 0x0000000503037c24 */ /* 0x001fca000f8e0202 */
[----:B--2---:R-:W-:Y:S01]  /*00d0*/  ISETP.GE.AND P0, PT, R3, UR9, PT ;  /* 0x0000000903007c0c */ /* 0x004fe2000bf06270 */
[----:B-1----:R-:W-:-:S04]  /*00e0*/  IMAD R0, R0, UR4, R5 ;  /* 0x0000000400007c24 */ /* 0x002fc8000f8e0205 */
[C---:B------:R-:W-:Y:S01]  /*00f0*/  IMAD R3, R0.reuse, UR9, R3 ;  /* 0x0000000900037c24 */ /* 0x040fe2000f8e0203 */
[----:B---3--:R-:W-:Y:S01]  /*0100*/  ISETP.GE.OR P0, PT, R0, UR7, P0 ;  /* 0x0000000700007c0c */ /* 0x008fe20008706670 */
[----:B----4-:R-:W-:-:S04]  /*0110*/  IMAD R2, R4, UR6, R7 ;  /* 0x0000000604027c24 */ /* 0x010fc8000f8e0207 */
[----:B------:R-:W-:Y:S01]  /*0120*/  IMAD R9, R3, UR8, R2 ;  /* 0x0000000803097c24 */ /* 0x000fe2000f8e0202 */
[----:B------:R-:W-:-:S13]  /*0130*/  ISETP.GE.OR P0, PT, R2, UR8, P0 ;  /* 0x0000000802007c0c */ /* 0x000fda0008706670 */
[----:B------:R-:W-:Y:S05]  /*0140*/  @P0 EXIT ;  /* 0x000000000000094d */ /* 0x000fea0003800000 */
[----:B------:R-:W0:Y:S01]  /*0150*/  LDC.64 R6, c[0x0][0x380] ;  /* 0x0000e000ff067b82 */ /* 0x000e220000000a00 */
[----:B------:R-:W1:Y:S01]  /*0160*/  LDCU.64 UR4, c[0x0][0x358] ;  /* 0x00006b00ff0477ac */ /* 0x000e620008000a00 */
[----:B0-----:R-:W-:-:S05]  /*0170*/  IMAD.WIDE.U32 R2, R9, 0x4, R6 ;  /* 0x0000000409027825 */ /* 0x001fca00078e0006 */
[----:B-1----:R-:W2:Y:S01]  /*0180*/  LDG.E R0, desc[UR4][R2.64] ;  /* 0x0000000402007981 */ /* 0x002ea2000c1e1900 */
[----:B------:R-:W-:Y:S01]  /*0190*/  BSSY.RECONVERGENT B0, `(.L_x_0) ;  /* 0x000000c000007945 */ /* 0x000fe20003800200 */
[----:B------:R-:W-:Y:S02]  /*01a0*/  MOV R11, R9 ;  /* 0x00000009000b7202 */ /* 0x000fe40000000f00 */
[----:B--2---:R-:W-:-:S13]  /*01b0*/  ISETP.NE.AND P0, PT, R9, R0, PT ;  /* 0x000000000900720c */ /* 0x004fda0003f05270 */
[----:B------:R-:W-:Y:S05]  /*01c0*/  @!P0 BRA `(.L_x_1) ;  /* 0x0000000000208947 */ /* 0x000fea0003800000 */
[----:B------:R-:W-:Y:S01]  /*01d0*/  BSSY.RECONVERGENT B1, `(.L_x_1) ;  /* 0x0000007000017945 */ /* 0x000fe20003800200 */
.L_x_2:
[----:B------:R-:W-:-:S06]  /*01e0*/  IMAD.WIDE.U32 R4, R0, 0x4, R6 ;  /* 0x0000000400047825 */ /* 0x000fcc00078e0006 */
[----:B------:R-:W2:Y:S01]  /*01f0*/  LDG.E R5, desc[UR4][R4.64] ;  /* 0x0000000404057981 */ /* 0x000ea2000c1e1900 */
[----:B------:R-:W-:Y:S02]  /*0200*/  MOV R11, R0 ;  /* 0x00000000000b7202 */ /* 0x000fe40000000f00 */
[-C--:B--2---:R-:W-:Y:S02]  /*0210*/  ISETP.NE.AND P0, PT, R0, R5.reuse, PT ;  /* 0x000000050000720c */ /* 0x084fe40003f05270 */
[----:B------:R-:W-:-:S11]  /*0220*/  MOV R0, R5 ;  /* 0x0000000500007202 */ /* 0x000fd60000000f00 */
[----:B------:R-:W-:Y:S05]  /*0230*/  @P0 BRA `(.L_x_2) ;  /* 0xfffffffc00e80947 */ /* 0x000fea000383ffff */
[----:B------:R-:W-:Y:S05]  /*0240*/  BSYNC.RECONVERGENT B1 ;  /* 0x0000000000017941 */ /* 0x000fea0003800200 */
.L_x_1:
[----:B------:R-:W-:Y:S05]  /*0250*/  BSYNC.RECONVERGENT B0 ;  /* 0x0000000000007941 */ /* 0x000fea0003800200 */
.L_x_0:
[----:B------:R-:W-:Y:S01]  /*0260*/  IMAD.WIDE R4, R9, 0x4, R6 ;  /* 0x0000000409047825 */ /* 0x000fe200078e0206 */
[----:B------:R-:W-:Y:S04]  /*0270*/  STG.E desc[UR4][R2.64], R11 ;  /* 0x0000000b02007986 */ /* 0x000fe8000c101904 */
[----:B------:R-:W-:Y:S01]  /*0280*/  STG.E desc[UR4][R4.64], R11 ;  /* 0x0000000b04007986 */ /* 0x000fe2000c101904 */
[----:B------:R-:W-:Y:S05]  /*0290*/  EXIT ;  /* 0x000000000000794d */ /* 0x000fea0003800000 */
.L_x_3:
[----:B------:R-:W-:-:S00]  /*02a0*/  BRA `(.L_x_3) ;  /* 0xfffffffc00fc7947 */ /* 0x000fc0000383ffff */
[----:B------:R-:W-:-:S00]  /*02b0*/  NOP ;  /* 0x0000000000007918 */ /* 0x000fc00000000000 */
        /* <DEDUP_REMOVED lines=12> */
.L_x_82:


//--------------------- .text._Z9uf_globalPKjPj4int3 --------------------------
	.section	.text._Z9uf_globalPKjPj4int3,"ax",@progbits
	.align	128
        .global         _Z9uf_globalPKjPj4int3
        .type           _Z9uf_globalPKjPj4int3,@function
        .size           _Z9uf_globalPKjPj4int3,(.L_x_83 - _Z9uf_globalPKjPj4int3)
        .other          _Z9uf_globalPKjPj4int3,@"STO_CUDA_ENTRY STV_DEFAULT"
_Z9uf_globalPKjPj4int3:
.text._Z9uf_globalPKjPj4int3:
        /* <DEDUP_REMOVED lines=14> */
[----:B-1----:R-:W-:-:S05]  /*00e0*/  IMAD R8, R8, UR4, R13 ;  /* 0x0000000408087c24 */ /* 0x002fca000f8e020d */
[----:B---3--:R-:W-:Y:S01]  /*00f0*/  ISETP.GE.OR P0, PT, R8, UR7, P0 ;  /* 0x0000000708007c0c */ /* 0x008fe20008706670 */
[----:B----4-:R-:W-:-:S05]  /*0100*/  IMAD R2, R2, UR6, R3 ;  /* 0x0000000602027c24 */ /* 0x010fca000f8e0203 */
[----:B------:R-:W-:-:S13]  /*0110*/  ISETP.GE.OR P0, PT, R2, UR8, P0 ;  /* 0x0000000802007c0c */ /* 0x000fda0008706670 */
[----:B------:R-:W-:Y:S05]  /*0120*/  @P0 EXIT ;  /* 0x000000000000094d */ /* 0x000fea0003800000 */
[----:B------:R-:W0:Y:S01]  /*0130*/  LDC.64 R6, c[0x0][0x380] ;  /* 0x0000e000ff067b82 */ /* 0x000e220000000a00 */
[----:B------:R-:W1:Y:S01]  /*0140*/  LDCU.64 UR6, c[0x0][0x358] ;  /* 0x00006b00ff0677ac */ /* 0x000e620008000a00 */
[----:B------:R-:W-:Y:S01]  /*0150*/  IMAD R11, R9, UR8, R2 ;  /* 0x00000008090b7c24 */ /* 0x000fe2000f8e0202 */
[----:B------:R-:W-:-:S06]  /*0160*/  UIMAD UR4, UR9, UR8, URZ ;  /* 0x00000008090472a4 */ /* 0x000fcc000f8e02ff */
[----:B------:R-:W-:-:S04]  /*0170*/  IMAD R0, R8, UR4, R11 ;  /* 0x0000000408007c24 */ /* 0x000fc8000f8e020b */
[----:B0-----:R-:W-:-:S05]  /*0180*/  IMAD.WIDE.U32 R6, R0, 0x4, R6 ;  /* 0x0000000400067825 */ /* 0x001fca00078e0006 */
[----:B-1----:R0:W5:Y:S01]  /*0190*/  LDG.E R4, desc[UR6][R6.64] ;  /* 0x0000000606047981 */ /* 0x002162000c1e1900 */
[----:B------:R-:W-:Y:S01]  /*01a0*/  ISETP.NE.AND P0, PT, R8, RZ, PT ;  /* 0x000000ff0800720c */ /* 0x000fe20003f05270 */
[----:B------:R-:W-:Y:S03]  /*01b0*/  BSSY.RECONVERGENT B0, `(.L_x_4) ;  /* 0x000004f000007945 */ /* 0x000fe60003800200 */
[----:B------:R-:W-:-:S13]  /*01c0*/  ISETP.NE.OR P0, PT, R13, RZ, !P0 ;  /* 0x000000ff0d00720c */ /* 0x000fda0004705670 */
[----:B0-----:R-:W-:Y:S05]  /*01d0*/  @P0 BRA `(.L_x_5) ;  /* 0x0000000400300947 */ /* 0x001fea0003800000 */
[----:B------:R-:W0:Y:S01]  /*01e0*/  LDCU.64 UR8, c[0x0][0x380] ;  /* 0x00007000ff0877ac */ /* 0x000e220008000a00 */
[----:B------:R-:W-:Y:S01]  /*01f0*/  IADD3 R7, P0, PT, R0, -UR4, RZ ;  /* 0x8000000400077c10 */ /* 0x000fe2000ff1e0ff */
[----:B------:R-:W-:-:S06]  /*0200*/  USHF.R.S32.HI UR5, URZ, 0x1f, UR4 ;  /* 0x0000001fff057899 */ /* 0x000fcc0008011404 */
[----:B------:R-:W-:Y:S01]  /*0210*/  IMAD.X R8, RZ, RZ, ~UR5, P0 ;  /* 0x80000005ff087e24 */ /* 0x000fe200080e06ff */
[----:B0-----:R-:W-:-:S04]  /*0220*/  LEA R6, P0, R7, UR8, 0x2 ;  /* 0x0000000807067c11 */ /* 0x001fc8000f8010ff */
[----:B------:R-:W-:-:S06]  /*0230*/  LEA.HI.X R7, R7, UR9, R8, 0x2, P0 ;  /* 0x0000000907077c11 */ /* 0x000fcc00080f1408 */
[----:B------:R-:W2:Y:S02]  /*0240*/  LDG.E R7, desc[UR6][R6.64] ;  /* 0x0000000606077981 */ /* 0x000ea4000c1e1900 */
[----:B--2--5:R-:W-:-:S13]  /*0250*/  ISETP.NE.AND P0, PT, R7, R4, PT ;  /* 0x000000040700720c */ /* 0x024fda0003f05270 */
[----:B------:R-:W-:Y:S05]  /*0260*/  @P0 BRA `(.L_x_5) ;  /* 0x00000004000c0947 */ /* 0x000fea0003800000 */
[----:B------:R-:W-:Y:S02]  /*0270*/  VIADD R17, R0, -UR4 ;  /* 0x8000000400117c36 */ /* 0x000fe40008000000 */
[----:B------:R-:W-:-:S07]  /*0280*/  IMAD.MOV.U32 R8, RZ, RZ, R0 ;  /* 0x000000ffff087224 */ /* 0x000fce00078e0000 */
.L_x_17:
[----:B------:R-:W0:Y:S02]  /*0290*/  LDC.64 R6, c[0x0][0x388] ;  /* 0x0000e200ff067b82 */ /* 0x000e240000000a00 */
[----:B0-----:R-:W-:-:S05]  /*02a0*/  IMAD.WIDE.U32 R12, R8, 0x4, R6 ;  /* 0x00000004080c7825 */ /* 0x001fca00078e0006 */
[----:B------:R-:W2:Y:S01]  /*02b0*/  LDG.E R15, desc[UR6][R12.64] ;  /* 0x000000060c0f7981 */ /* 0x000ea2000c1e1900 */
[----:B------:R-:W-:Y:S05]  /*02c0*/  YIELD ;  /* 0x0000000000007946 */ /* 0x000fea0003800000 */
[----:B------:R-:W-:Y:S01]  /*02d0*/  BSSY.RECONVERGENT B1, `(.L_x_6) ;  /* 0x000000f000017945 */ /* 0x000fe20003800200 */
[----:B------:R-:W-:Y:S02]  /*02e0*/  HFMA2 R11, -RZ, RZ, 0, 0 ;  /* 0x00000000ff0b7431 */ /* 0x000fe400000001ff */
[----:B------:R-:W-:Y:S01]  /*02f0*/  IMAD.MOV.U32 R10, RZ, RZ, R8 ;  /* 0x000000ffff0a7224 */ /* 0x000fe200078e0008 */
[----:B--2---:R-:W-:-:S13]  /*0300*/  ISETP.NE.AND P0, PT, R8, R15, PT ;  /* 0x0000000f0800720c */ /* 0x004fda0003f05270 */
[----:B------:R-:W-:Y:S05]  /*0310*/  @!P0 BRA `(.L_x_7) ;  /* 0x0000000000288947 */ /* 0x000fea0003800000 */
[----:B------:R-:W-:Y:S01]  /*0320*/  BSSY.RECONVERGENT B2, `(.L_x_8) ;  /* 0x0000007000027945 */ /* 0x000fe20003800200 */
.L_x_9:
[----:B------:R-:W-:-:S06]  /*0330*/  IMAD.WIDE.U32 R10, R15, 0x4, R6 ;  /* 0x000000040f0a7825 */ /* 0x000fcc00078e0006 */
[----:B------:R-:W2:Y:S01]  /*0340*/  LDG.E R10, desc[UR6][R10.64] ;  /* 0x000000060a0a7981 */ /* 0x000ea2000c1e1900 */
[----:B------:R-:W-:Y:S01]  /*0350*/  IMAD.MOV.U32 R8, RZ, RZ, R15 ;  /* 0x000000ffff087224 */ /* 0x000fe200078e000f */
[----:B--2---:R-:W-:Y:S01]  /*0360*/  ISETP.NE.AND P0, PT, R15, R10, PT ;  /* 0x0000000a0f00720c */ /* 0x004fe20003f05270 */
[----:B------:R-:W-:-:S12]  /*0370*/  IMAD.MOV.U32 R15, RZ, RZ, R10 ;  /* 0x000000ffff0f7224 */ /* 0x000fd800078e000a */
[----:B------:R-:W-:Y:S05]  /*0380*/  @P0 BRA `(.L_x_9) ;  /* 0xfffffffc00e80947 */ /* 0x000fea000383ffff */
[----:B------:R-:W-:Y:S05]  /*0390*/  BSYNC.RECONVERGENT B2 ;  /* 0x0000000000027941 */ /* 0x000fea0003800200 */
.L_x_8:
[----:B------:R-:W-:Y:S02]  /*03a0*/  IMAD.MOV.U32 R10, RZ, RZ, R8 ;  /* 0x000000ffff0a7224 */ /* 0x000fe400078e0008 */
[----:B------:R-:W-:-:S07]  /*03b0*/  IMAD.MOV.U32 R11, RZ, RZ, RZ ;  /* 0x000000ffff0b7224 */ /* 0x000fce00078e00ff */
.L_x_7:
[----:B------:R-:W-:Y:S05]  /*03c0*/  BSYNC.RECONVERGENT B1 ;  /* 0x0000000000017941 */ /* 0x000fea0003800200 */
.L_x_6:
[C---:B------:R-:W-:Y:S01]  /*03d0*/  IMAD.WIDE.U32 R14, R17.reuse, 0x4, R6 ;  /* 0x00000004110e7825 */ /* 0x040fe200078e0006 */
[----:B------:R0:W-:Y:S04]  /*03e0*/  STG.E desc[UR6][R12.64], R8 ;  /* 0x000000080c007986 */ /* 0x0001e8000c101906 */
[----:B------:R-:W2:Y:S01]  /*03f0*/  LDG.E R16, desc[UR6][R14.64] ;  /* 0x000000060e107981 */ /* 0x000ea2000c1e1900 */
[----:B------:R-:W-:Y:S01]  /*0400*/  BSSY.RECONVERGENT B1, `(.L_x_10) ;  /* 0x000000f000017945 */ /* 0x000fe20003800200 */
[----:B0-----:R-:W-:Y:S01]  /*0410*/  MOV R12, R17 ;  /* 0x00000011000c7202 */ /* 0x001fe20000000f00 */
[----:B------:R-:W-:Y:S01]  /*0420*/  IMAD.MOV.U32 R13, RZ, RZ, RZ ;  /* 0x000000ffff0d7224 */ /* 0x000fe200078e00ff */
[----:B--2---:R-:W-:-:S13]  /*0430*/  ISETP.NE.AND P0, PT, R17, R16, PT ;  /* 0x000000101100720c */ /* 0x004fda0003f05270 */
[----:B------:R-:W-:Y:S05]  /*0440*/  @!P0 BRA `(.L_x_11) ;  /* 0x0000000000288947 */ /* 0x000fea0003800000 */
[----:B------:R-:W-:Y:S01]  /*0450*/  BSSY.RECONVERGENT B2, `(.L_x_12) ;  /* 0x0000007000027945 */ /* 0x000fe20003800200 */
.L_x_13:
[----:B------:R-:W-:-:S06]  /*0460*/  IMAD.WIDE.U32 R12, R16, 0x4, R6 ;  /* 0x00000004100c7825 */ /* 0x000fcc00078e0006 */
[----:B------:R-:W2:Y:S01]  /*0470*/  LDG.E R13, desc[UR6][R12.64] ;  /* 0x000000060c0d7981 */ /* 0x000ea2000c1e1900 */
[----:B------:R-:W-:Y:S01]  /*0480*/  IMAD.MOV.U32 R17, RZ, RZ, R16 ;  /* 0x000000ffff117224 */ /* 0x000fe200078e0010 */
[----:B--2---:R-:W-:Y:S01]  /*0490*/  ISETP.NE.AND P0, PT, R16, R13, PT ;  /* 0x0000000d1000720c */ /* 0x004fe20003f05270 */
[----:B------:R-:W-:-:S12]  /*04a0*/  IMAD.MOV.U32 R16, RZ, RZ, R13 ;  /* 0x000000ffff107224 */ /* 0x000fd800078e000d */
[----:B------:R-:W-:Y:S05]  /*04b0*/  @P0 BRA `(.L_x_13) ;  /* 0xfffffffc00e80947 */ /* 0x000fea000383ffff */
[----:B------:R-:W-:Y:S05]  /*04c0*/  BSYNC.RECONVERGENT B2 ;  /* 0x0000000000027941 */ /* 0x000fea0003800200 */
.L_x_12:
[----:B------:R-:W-:Y:S02]  /*04d0*/  HFMA2 R13, -RZ, RZ, 0, 0 ;  /* 0x00000000ff0d7431 */ /* 0x000fe400000001ff */
[----:B------:R-:W-:-:S07]  /*04e0*/  IMAD.MOV.U32 R12, RZ, RZ, R17 ;  /* 0x000000ffff0c7224 */ /* 0x000fce00078e0011 */
.L_x_11:
[----:B------:R-:W-:Y:S05]  /*04f0*/  BSYNC.RECONVERGENT B1 ;  /* 0x0000000000017941 */ /* 0x000fea0003800200 */
.L_x_10:
[----:B------:R0:W-:Y:S01]  /*0500*/  STG.E desc[UR6][R14.64], R17 ;  /* 0x000000110e007986 */ /* 0x0001e2000c101906 */
[----:B------:R-:W-:Y:S01]  /*0510*/  ISETP.GE.U32.AND P0, PT, R8, R17, PT ;  /* 0x000000110800720c */ /* 0x000fe20003f06070 */
[----:B------:R-:W-:-:S12]  /*0520*/  BSSY.RELIABLE B1, `(.L_x_14) ;  /* 0x0000016000017945 */ /* 0x000fd80003800100 */
[----:B0-----:R-:W-:Y:S05]  /*0530*/  @P0 BRA `(.L_x_15) ;  /* 0x0000000000240947 */ /* 0x001fea0003800000 */
[----:B------:R-:W0:Y:S02]  /*0540*/  LDCU.64 UR8, c[0x0][0x388] ;  /* 0x00007100ff0877ac */ /* 0x000e240008000a00 */
[----:B0-----:R-:W-:-:S04]  /*0550*/  LEA R6, P0, R12, UR8, 0x2 ;  /* 0x000000080c067c11 */ /* 0x001fc8000f8010ff */
[----:B------:R-:W-:-:S05]  /*0560*/  LEA.HI.X R7, R12, UR9, R13, 0x2, P0 ;  /* 0x000000090c077c11 */ /* 0x000fca00080f140d */
[----:B------:R-:W2:Y:S02]  /*0570*/  ATOMG.E.MIN.STRONG.GPU PT, R6, desc[UR6][R6.64], R8 ;  /* 0x80000008060679a8 */ /* 0x000ea400089ef106 */
[----:B--2---:R-:W-:-:S13]  /*0580*/  ISETP.NE.AND P0, PT, R6, R17, PT ;  /* 0x000000110600720c */ /* 0x004fda0003f05270 */
[----:B------:R-:W-:Y:S05]  /*0590*/  @!P0 BREAK.RELIABLE B1 ;  /* 0x0000000000018942 */ /* 0x000fea0003800100 */
[----:B------:R-:W-:Y:S05]  /*05a0*/  @!P0 BRA `(.L_x_5) ;  /* 0x00000000003c8947 */ /* 0x000fea0003800000 */
[----:B------:R-:W-:Y:S01]  /*05b0*/  IMAD.MOV.U32 R17, RZ, RZ, R6 ;  /* 0x000000ffff117224 */ /* 0x000fe200078e0006 */
[----:B------:R-:W-:Y:S06]  /*05c0*/  BRA `(.L_x_16) ;  /* 0x00000000002c7947 */ /* 0x000fec0003800000 */
.L_x_15:
[----:B------:R-:W-:-:S13]  /*05d0*/  ISETP.GE.U32.AND P0, PT, R17, R8, PT ;  /* 0x000000081100720c */ /* 0x000fda0003f06070 */
[----:B------:R-:W-:Y:S05]  /*05e0*/  @P0 BREAK.RELIABLE B1 ;  /* 0x0000000000010942 */ /* 0x000fea0003800100 */
[----:B------:R-:W-:Y:S05]  /*05f0*/  @P0 BRA `(.L_x_5) ;  /* 0x0000000000280947 */ /* 0x000fea0003800000 */
[----:B------:R-:W0:Y:S02]  /*0600*/  LDCU.64 UR8, c[0x0][0x388] ;  /* 0x00007100ff0877ac */ /* 0x000e240008000a00 */
[----:B0-----:R-:W-:-:S04]  /*0610*/  LEA R6, P0, R10, UR8, 0x2 ;  /* 0x000000080a067c11 */ /* 0x001fc8000f8010ff */
[----:B------:R-:W-:-:S06]  /*0620*/  LEA.HI.X R7, R10, UR9, R11, 0x2, P0 ;  /* 0x000000090a077c11 */ /* 0x000fcc00080f140b */
[----:B------:R-:W2:Y:S02]  /*0630*/  ATOMG.E.MIN.STRONG.GPU PT, R7, desc[UR6][R6.64], R17 ;  /* 0x80000011060779a8 */ /* 0x000ea400089ef106 */
[----:B--2---:R-:W-:Y:S01]  /*0640*/  ISETP.NE.AND P0, PT, R7, R8, PT ;  /* 0x000000080700720c */ /* 0x004fe20003f05270 */
[----:B------:R-:W-:-:S12]  /*0650*/  IMAD.MOV.U32 R8, RZ, RZ, R7 ;  /* 0x000000ffff087224 */ /* 0x000fd800078e0007 */
[----:B------:R-:W-:Y:S05]  /*0660*/  @!P0 BREAK.RELIABLE B1 ;  /* 0x0000000000018942 */ /* 0x000fea0003800100 */
[----:B------:R-:W-:Y:S05]  /*0670*/  @!P0 BRA `(.L_x_5) ;  /* 0x0000000000088947 */ /* 0x000fea0003800000 */
.L_x_16:
[----:B------:R-:W-:Y:S05]  /*0680*/  BSYNC.RELIABLE B1 ;  /* 0x0000000000017941 */ /* 0x000fea0003800100 */
.L_x_14:
[----:B------:R-:W-:Y:S05]  /*0690*/  BRA `(.L_x_17) ;  /* 0xfffffff800fc7947 */ /* 0x000fea000383ffff */
.L_x_5:
[----:B------:R-:W-:Y:S05]  /*06a0*/  BSYNC.RECONVERGENT B0 ;  /* 0x0000000000007941 */ /* 0x000fea0003800200 */
.L_x_4:
[----:B------:R-:W-:Y:S01]  /*06b0*/  ISETP.NE.AND P0, PT, R9, RZ, PT ;  /* 0x000000ff0900720c */ /* 0x000fe20003f05270 */
[----:B------:R-:W-:Y:S03]  /*06c0*/  BSSY.RECONVERGENT B0, `(.L_x_18) ;  /* 0x000004c000007945 */ /* 0x000fe60003800200 */
[----:B------:R-:W-:-:S13]  /*06d0*/  ISETP.NE.OR P0, PT, R5, RZ, !P0 ;  /* 0x000000ff0500720c */ /* 0x000fda0004705670 */
[----:B------:R-:W-:Y:S05]  /*06e0*/  @P0 BRA `(.L_x_19) ;  /* 0x0000000400240947 */ /* 0x000fea0003800000 */
[----:B------:R-:W0:Y:S01]  /*06f0*/  LDC.64 R6, c[0x0][0x380] ;  /* 0x0000e000ff067b82 */ /* 0x000e220000000a00 */
[----:B------:R-:W1:Y:S02]  /*0700*/  LDCU UR5, c[0x0][0x390] ;  /* 0x00007200ff0577ac */ /* 0x000e640008000800 */
[----:B-1----:R-:W-:-:S04]  /*0710*/  VIADD R5, R0, -UR5 ;  /* 0x8000000500057c36 */ /* 0x002fc80008000000 */
[----:B0-----:R-:W-:-:S06]  /*0720*/  IMAD.WIDE.U32 R6, R5, 0x4, R6 ;  /* 0x0000000405067825 */ /* 0x001fcc00078e0006 */
[----:B------:R-:W2:Y:S02]  /*0730*/  LDG.E R7, desc[UR6][R6.64] ;  /* 0x0000000606077981 */ /* 0x000ea4000c1e1900 */
[----:B--2--5:R-:W-:-:S13]  /*0740*/  ISETP.NE.AND P0, PT, R7, R4, PT ;  /* 0x000000040700720c */ /* 0x024fda0003f05270 */
[----:B------:R-:W-:Y:S05]  /*0750*/  @P0 BRA `(.L_x_19) ;  /* 0x0000000400080947 */ /* 0x000fea0003800000 */
[----:B------:R-:W-:-:S07]  /*0760*/  IMAD.MOV.U32 R15, RZ, RZ, R0 ;  /* 0x000000ffff0f7224 */ /* 0x000fce00078e0000 */
.L_x_31:
[----:B------:R-:W0:Y:S02]  /*0770*/  LDC.64 R6, c[0x0][0x388] ;  /* 0x0000e200ff067b82 */ /* 0x000e240000000a00 */
[----:B0-----:R-:W-:-:S05]  /*0780*/  IMAD.WIDE.U32 R12, R15, 0x4, R6 ;  /* 0x000000040f0c7825 */ /* 0x001fca00078e0006 */
[----:B------:R-:W2:Y:S01]  /*0790*/  LDG.E R10, desc[UR6][R12.64] ;  /* 0x000000060c0a7981 */ /* 0x000ea2000c1e1900 */
[----:B------:R-:W-:Y:S05]  /*07a0*/  YIELD ;  /* 0x0000000000007946 */ /* 0x000fea0003800000 */
[----:B------:R-:W-:Y:S01]  /*07b0*/  BSSY.RECONVERGENT B1, `(.L_x_20) ;  /* 0x000000f000017945 */ /* 0x000fe20003800200 */
[----:B------:R-:W-:Y:S01]  /*07c0*/  MOV R8, R15 ;  /* 0x0000000f00087202 */ /* 0x000fe20000000f00 */
[----:B------:R-:W-:Y:S01]  /*07d0*/  IMAD.MOV.U32 R9, RZ, RZ, RZ ;  /* 0x000000ffff097224 */ /* 0x000fe200078e00ff */
[----:B--2---:R-:W-:-:S13]  /*07e0*/  ISETP.NE.AND P0, PT, R15, R10, PT ;  /* 0x0000000a0f00720c */ /* 0x004fda0003f05270 */
[----:B------:R-:W-:Y:S05]  /*07f0*/  @!P0 BRA `(.L_x_21) ;  /* 0x0000000000288947 */ /* 0x000fea0003800000 */
[----:B------:R-:W-:Y:S01]  /*0800*/  BSSY.RECONVERGENT B2, `(.L_x_22) ;  /* 0x0000007000027945 */ /* 0x000fe20003800200 */
.L_x_23:
[----:B------:R-:W-:-:S06]  /*0810*/  IMAD.WIDE.U32 R8, R10, 0x4, R6 ;  /* 0x000000040a087825 */ /* 0x000fcc00078e0006 */
[----:B------:R-:W2:Y:S01]  /*0820*/  LDG.E R9, desc[UR6][R8.64] ;  /* 0x0000000608097981 */ /* 0x000ea2000c1e1900 */
[----:B------:R-:W-:Y:S01]  /*0830*/  IMAD.MOV.U32 R15, RZ, RZ, R10 ;  /* 0x000000ffff0f7224 */ /* 0x000fe200078e000a */
[----:B--2---:R-:W-:Y:S01]  /*0840*/  ISETP.NE.AND P0, PT, R10, R9, PT ;  /* 0x000000090a00720c */ /* 0x004fe20003f05270 */
[----:B------:R-:W-:-:S12]  /*0850*/  IMAD.MOV.U32 R10, RZ, RZ, R9 ;  /* 0x000000ffff0a7224 */ /* 0x000fd800078e0009 */
[----:B------:R-:W-:Y:S05]  /*0860*/  @P0 BRA `(.L_x_23) ;  /* 0xfffffffc00e80947 */ /* 0x000fea000383ffff */
[----:B------:R-:W-:Y:S05]  /*0870*/  BSYNC.RECONVERGENT B2 ;  /* 0x0000000000027941 */ /* 0x000fea0003800200 */
.L_x_22:
[----:B------:R-:W-:Y:S02]  /*0880*/  HFMA2 R9, -RZ, RZ, 0, 0 ;  /* 0x00000000ff097431 */ /* 0x000fe400000001ff */
[----:B------:R-:W-:-:S07]  /*0890*/  IMAD.MOV.U32 R8, RZ, RZ, R15 ;  /* 0x000000ffff087224 */ /* 0x000fce00078e000f */
.L_x_21:
[----:B------:R-:W-:Y:S05]  /*08a0*/  BSYNC.RECONVERGENT B1 ;  /* 0x0000000000017941 */ /* 0x000fea0003800200 */
.L_x_20:
[C---:B------:R-:W-:Y:S01]  /*08b0*/  IMAD.WIDE.U32 R10, R5.reuse, 0x4, R6 ;  /* 0x00000004050a7825 */ /* 0x040fe200078e0006 */
[----:B------:R0:W-:Y:S04]  /*08c0*/  STG.E desc[UR6][R12.64], R15 ;  /* 0x0000000f0c007986 */ /* 0x0001e8000c101906 */
[----:B------:R-:W2:Y:S01]  /*08d0*/  LDG.E R14, desc[UR6][R10.64] ;  /* 0x000000060a0e7981 */ /* 0x000ea2000c1e1900 */
[----:B------:R-:W-:Y:S01]  /*08e0*/  BSSY.RECONVERGENT B1, `(.L_x_24) ;  /* 0x000000f000017945 */ /* 0x000fe20003800200 */
[----:B0-----:R-:W-:Y:S02]  /*08f0*/  IMAD.MOV.U32 R12, RZ, RZ, R5 ;  /* 0x000000ffff0c7224 */ /* 0x001fe400078e0005 */
[----:B------:R-:W-:Y:S01]  /*0900*/  IMAD.MOV.U32 R13, RZ, RZ, RZ ;  /* 0x000000ffff0d7224 */ /* 0x000fe200078e00ff */
[----:B--2---:R-:W-:-:S13]  /*0910*/  ISETP.NE.AND P0, PT, R5, R14, PT ;  /* 0x0000000e0500720c */ /* 0x004fda0003f05270 */
[----:B------:R-:W-:Y:S05]  /*0920*/  @!P0 BRA `(.L_x_25) ;  /* 0x0000000000288947 */ /* 0x000fea0003800000 */
[----:B------:R-:W-:Y:S01]  /*0930*/  BSSY.RECONVERGENT B2, `(.L_x_26) ;  /* 0x0000007000027945 */ /* 0x000fe20003800200 */
.L_x_27:
[----:B------:R-:W-:-:S06]  /*0940*/  IMAD.WIDE.U32 R12, R14, 0x4, R6 ;  /* 0x000000040e0c7825 */ /* 0x000fcc00078e0006 */
[----:B------:R-:W2:Y:S01]  /*0950*/  LDG.E R13, desc[UR6][R12.64] ;  /* 0x000000060c0d7981 */ /* 0x000ea2000c1e1900 */
[----:B------:R-:W-:Y:S01]  /*0960*/  IMAD.MOV.U32 R5, RZ, RZ, R14 ;  /* 0x000000ffff057224 */ /* 0x000fe200078e000e */
[----:B--2---:R-:W-:Y:S01]  /*0970*/  ISETP.NE.AND P0, PT, R14, R13, PT ;  /* 0x0000000d0e00720c */ /* 0x004fe20003f05270 */
[----:B------:R-:W-:-:S12]  /*0980*/  IMAD.MOV.U32 R14, RZ, RZ, R13 ;  /* 0x000000ffff0e7224 */ /* 0x000fd800078e000d */
[----:B------:R-:W-:Y:S05]  /*0990*/  @P0 BRA `(.L_x_27) ;  /* 0xfffffffc00e80947 */ /* 0x000fea000383ffff */
[----:B------:R-:W-:Y:S05]  /*09a0*/  BSYNC.RECONVERGENT B2 ;  /* 0x0000000000027941 */ /* 0x000fea0003800200 */
.L_x_26:
[----:B------:R-:W-:Y:S01]  /*09b0*/  MOV R12, R5 ;  /* 0x00000005000c7202 */ /* 0x000fe20000000f00 */
[----:B------:R-:W-:-:S07]  /*09c0*/  IMAD.MOV.U32 R13, RZ, RZ, RZ ;  /* 0x000000ffff0d7224 */ /* 0x000fce00078e00ff */
.L_x_25:
[----:B------:R-:W-:Y:S05]  /*09d0*/  BSYNC.RECONVERGENT B1 ;  /* 0x0000000000017941 */ /* 0x000fea0003800200 */
.L_x_24:
        /* <DEDUP_REMOVED lines=13> */
.L_x_29:
[----:B------:R-:W-:-:S13]  /*0ab0*/  ISETP.GE.U32.AND P0, PT, R5, R15, PT ;  /* 0x0000000f0500720c */ /* 0x000fda0003f06070 */
[----:B------:R-:W-:Y:S05]  /*0ac0*/  @P0 BREAK.RELIABLE B1 ;  /* 0x0000000000010942 */ /* 0x000fea0003800100 */
[----:B------:R-:W-:Y:S05]  /*0ad0*/  @P0 BRA `(.L_x_19) ;  /* 0x0000000000280947 */ /* 0x000fea0003800000 */
[----:B------:R-:W0:Y:S02]  /*0ae0*/  LDCU.64 UR8, c[0x0][0x388] ;  /* 0x00007100ff0877ac */ /* 0x000e240008000a00 */
[----:B0-----:R-:W-:-:S04]  /*0af0*/  LEA R6, P0, R8, UR8, 0x2 ;  /* 0x0000000808067c11 */ /* 0x001fc8000f8010ff */
[----:B------:R-:W-:-:S05]  /*0b00*/  LEA.HI.X R7, R8, UR9, R9, 0x2, P0 ;  /* 0x0000000908077c11 */ /* 0x000fca00080f1409 */
[----:B------:R-:W2:Y:S02]  /*0b10*/  ATOMG.E.MIN.STRONG.GPU PT, R6, desc[UR6][R6.64], R5 ;  /* 0x80000005060679a8 */ /* 0x000ea400089ef106 */
[----:B--2---:R-:W-:Y:S01]  /*0b20*/  ISETP.NE.AND P0, PT, R6, R15, PT ;  /* 0x0000000f0600720c */ /* 0x004fe20003f05270 */
[----:B------:R-:W-:-:S12]  /*0b30*/  IMAD.MOV.U32 R15, RZ, RZ, R6 ;  /* 0x000000ffff0f7224 */ /* 0x000fd800078e0006 */
[----:B------:R-:W-:Y:S05]  /*0b40*/  @!P0 BREAK.RELIABLE B1 ;  /* 0x0000000000018942 */ /* 0x000fea0003800100 */
[----:B------:R-:W-:Y:S05]  /*0b50*/  @!P0 BRA `(.L_x_19) ;  /* 0x0000000000088947 */ /* 0x000fea0003800000 */
.L_x_30:
[----:B------:R-:W-:Y:S05]  /*0b60*/  BSYNC.RELIABLE B1 ;  /* 0x0000000000017941 */ /* 0x000fea0003800100 */
.L_x_28:
[----:B------:R-:W-:Y:S05]  /*0b70*/  BRA `(.L_x_31) ;  /* 0xfffffff800fc7947 */ /* 0x000fea000383ffff */
.L_x_19:
[----:B------:R-:W-:Y:S05]  /*0b80*/  BSYNC.RECONVERGENT B0 ;  /* 0x0000000000007941 */ /* 0x000fea0003800200 */
.L_x_18:
[----:B------:R-:W-:-:S04]  /*0b90*/  ISETP.GE.AND P0, PT, R2, 0x1, PT ;  /* 0x000000010200780c */ /* 0x000fc80003f06270 */
[----:B------:R-:W-:-:S13]  /*0ba0*/  ISETP.NE.OR P0, PT, R3, RZ, !P0 ;  /* 0x000000ff0300720c */ /* 0x000fda0004705670 */
[----:B------:R-:W-:Y:S05]  /*0bb0*/  @P0 EXIT ;  /* 0x000000000000094d */ /* 0x000fea0003800000 */
[----:B------:R-:W0:Y:S01]  /*0bc0*/  LDC.64 R2, c[0x0][0x380] ;  /* 0x0000e000ff027b82 */ /* 0x000e220000000a00 */
[----:B------:R-:W-:-:S04]  /*0bd0*/  VIADD R5, R0, 0xffffffff ;  /* 0xffffffff00057836 */ /* 0x000fc80000000000 */
[----:B0-----:R-:W-:-:S06]  /*0be0*/  IMAD.WIDE.U32 R2, R5, 0x4, R2 ;  /* 0x0000000405027825 */ /* 0x001fcc00078e0002 */
[----:B------:R-:W2:Y:S02]  /*0bf0*/  LDG.E R3, desc[UR6][R2.64] ;  /* 0x0000000602037981 */ /* 0x000ea4000c1e1900 */
[----:B--2--5:R-:W-:-:S13]  /*0c00*/  ISETP.NE.AND P0, PT, R3, R4, PT ;  /* 0x000000040300720c */ /* 0x024fda0003f05270 */
[----:B------:R-:W-:Y:S05]  /*0c10*/  @P0 EXIT ;  /* 0x000000000000094d */ /* 0x000fea0003800000 */
[----:B------:R-:W-:-:S07]  /*0c20*/  MOV R11, R5 ;  /* 0x00000005000b7202 */ /* 0x000fce0000000f00 */
.L_x_43:
[----:B------:R-:W-:Y:S01]  /*0c30*/  BSSY B0, `(.L_x_32) ;  /* 0x0000033000007945 */ /* 0x000fe20003800000 */
.L_x_42:
[----:B------:R-:W0:Y:S02]  /*0c40*/  LDC.64 R2, c[0x0][0x388] ;  /* 0x0000e200ff027b82 */ /* 0x000e240000000a00 */
[----:B0-----:R-:W-:-:S05]  /*0c50*/  IMAD.WIDE.U32 R6, R0, 0x4, R2 ;  /* 0x0000000400067825 */ /* 0x001fca00078e0002 */
[----:B------:R-:W2:Y:S01]  /*0c60*/  LDG.E R9, desc[UR6][R6.64] ;  /* 0x0000000606097981 */ /* 0x000ea2000c1e1900 */
[----:B------:R-:W-:Y:S05]  /*0c70*/  YIELD ;  /* 0x0000000000007946 */ /* 0x000fea0003800000 */
[----:B------:R-:W-:Y:S01]  /*0c80*/  BSSY.RECONVERGENT B1, `(.L_x_33) ;  /* 0x000000f000017945 */ /* 0x000fe20003800200 */
[----:B------:R-:W-:Y:S02]  /*0c90*/  IMAD.MOV.U32 R4, RZ, RZ, R0 ;  /* 0x000000ffff047224 */ /* 0x000fe400078e0000 */
[----:B------:R-:W-:Y:S01]  /*0ca0*/  IMAD.MOV.U32 R5, RZ, RZ, RZ ;  /* 0x000000ffff057224 */ /* 0x000fe200078e00ff */
[----:B--2---:R-:W-:-:S13]  /*0cb0*/  ISETP.NE.AND P0, PT, R0, R9, PT ;  /* 0x000000090000720c */ /* 0x004fda0003f05270 */
[----:B------:R-:W-:Y:S05]  /*0cc0*/  @!P0 BRA `(.L_x_34) ;  /* 0x0000000000288947 */ /* 0x000fea0003800000 */
[----:B------:R-:W-:Y:S01]  /*0cd0*/  BSSY.RECONVERGENT B2, `(.L_x_35) ;  /* 0x0000007000027945 */ /* 0x000fe20003800200 */
.L_x_36:
[----:B------:R-:W-:-:S06]  /*0ce0*/  IMAD.WIDE.U32 R4, R9, 0x4, R2 ;  /* 0x0000000409047825 */ /* 0x000fcc00078e0002 */
[----:B------:R-:W2:Y:S01]  /*0cf0*/  LDG.E R4, desc[UR6][R4.64] ;  /* 0x0000000604047981 */ /* 0x000ea2000c1e1900 */
[----:B------:R-:W-:Y:S01]  /*0d00*/  IMAD.MOV.U32 R0, RZ, RZ, R9 ;  /* 0x000000ffff007224 */ /* 0x000fe200078e0009 */
[-C--:B--2---:R-:W-:Y:S02]  /*0d10*/  ISETP.NE.AND P0, PT, R9, R4.reuse, PT ;  /* 0x000000040900720c */ /* 0x084fe40003f05270 */
[----:B------:R-:W-:-:S11]  /*0d20*/  MOV R9, R4 ;  /* 0x0000000400097202 */ /* 0x000fd60000000f00 */
[----:B------:R-:W-:Y:S05]  /*0d30*/  @P0 BRA `(.L_x_36) ;  /* 0xfffffffc00e80947 */ /* 0x000fea000383ffff */
[----:B------:R-:W-:Y:S05]  /*0d40*/  BSYNC.RECONVERGENT B2 ;  /* 0x0000000000027941 */ /* 0x000fea0003800200 */
.L_x_35:
[----:B------:R-:W-:Y:S02]  /*0d50*/  IMAD.MOV.U32 R4, RZ, RZ, R0 ;  /* 0x000000ffff047224 */ /* 0x000fe400078e0000 */
[----:B------:R-:W-:-:S07]  /*0d60*/  IMAD.MOV.U32 R5, RZ, RZ, RZ ;  /* 0x000000ffff057224 */ /* 0x000fce00078e00ff */
.L_x_34:
[----:B------:R-:W-:Y:S05]  /*0d70*/  BSYNC.RECONVERGENT B1 ;  /* 0x0000000000017941 */ /* 0x000fea0003800200 */
.L_x_33:
[C---:B------:R-:W-:Y:S01]  /*0d80*/  IMAD.WIDE.U32 R8, R11.reuse, 0x4, R2 ;  /* 0x000000040b087825 */ /* 0x040fe200078e0002 */
[----:B------:R0:W-:Y:S04]  /*0d90*/  STG.E desc[UR6][R6.64], R0 ;  /* 0x0000000006007986 */ /* 0x0001e8000c101906 */
[----:B------:R-:W2:Y:S01]  /*0da0*/  LDG.E R10, desc[UR6][R8.64] ;  /* 0x00000006080a7981 */ /* 0x000ea2000c1e1900 */
[----:B------:R-:W-:Y:S01]  /*0db0*/  BSSY.RECONVERGENT B1, `(.L_x_37) ;  /* 0x000000f000017945 */ /* 0x000fe20003800200 */
[----:B0-----:R-:W-:Y:S02]  /*0dc0*/  HFMA2 R7, -RZ, RZ, 0, 0 ;  /* 0x00000000ff077431 */ /* 0x001fe400000001ff */
[----:B------:R-:W-:Y:S01]  /*0dd0*/  IMAD.MOV.U32 R6, RZ, RZ, R11 ;  /* 0x000000ffff067224 */ /* 0x000fe200078e000b */
[----:B--2---:R-:W-:-:S13]  /*0de0*/  ISETP.NE.AND P0, PT, R11, R10, PT ;  /* 0x0000000a0b00720c */ /* 0x004fda0003f05270 */
[----:B------:R-:W-:Y:S05]  /*0df0*/  @!P0 BRA `(.L_x_38) ;  /* 0x0000000000288947 */ /* 0x000fea0003800000 */
[----:B------:R-:W-:Y:S01]  /*0e00*/  BSSY.RECONVERGENT B2, `(.L_x_39) ;  /* 0x0000007000027945 */ /* 0x000fe20003800200 */
.L_x_40:
[----:B------:R-:W-:-:S06]  /*0e10*/  IMAD.WIDE.U32 R6, R10, 0x4, R2 ;  /* 0x000000040a067825 */ /* 0x000fcc00078e0002 */
[----:B------:R-:W2:Y:S01]  /*0e20*/  LDG.E R7, desc[UR6][R6.64] ;  /* 0x0000000606077981 */ /* 0x000ea2000c1e1900 */
[----:B------:R-:W-:Y:S01]  /*0e30*/  IMAD.MOV.U32 R11, RZ, RZ, R10 ;  /* 0x000000ffff0b7224 */ /* 0x000fe200078e000a */
[----:B--2---:R-:W-:Y:S01]  /*0e40*/  ISETP.NE.AND P0, PT, R10, R7, PT ;  /* 0x000000070a00720c */ /* 0x004fe20003f05270 */
[----:B------:R-:W-:-:S12]  /*0e50*/  IMAD.MOV.U32 R10, RZ, RZ, R7 ;  /* 0x000000ffff0a7224 */ /* 0x000fd800078e0007 */
[----:B------:R-:W-:Y:S05]  /*0e60*/  @P0 BRA `(.L_x_40) ;  /* 0xfffffffc00e80947 */ /* 0x000fea000383ffff */
[----:B------:R-:W-:Y:S05]  /*0e70*/  BSYNC.RECONVERGENT B2 ;  /* 0x0000000000027941 */ /* 0x000fea0003800200 */
.L_x_39:
[----:B------:R-:W-:Y:S01]  /*0e80*/  IMAD.MOV.U32 R6, RZ, RZ, R11 ;  /* 0x000000ffff067224 */ /* 0x000fe200078e000b */
[----:B------:R-:W-:-:S07]  /*0e90*/  MOV R7, RZ ;  /* 0x000000ff00077202 */ /* 0x000fce0000000f00 */
.L_x_38:
[----:B------:R-:W-:Y:S05]  /*0ea0*/  BSYNC.RECONVERGENT B1 ;  /* 0x0000000000017941 */ /* 0x000fea0003800200 */
.L_x_37:
[----:B------:R0:W-:Y:S01]  /*0eb0*/  STG.E desc[UR6][R8.64], R11 ;  /* 0x0000000b08007986 */ /* 0x0001e2000c101906 */
[----:B------:R-:W-:-:S13]  /*0ec0*/  ISETP.GE.U32.AND P0, PT, R0, R11, PT ;  /* 0x0000000b0000720c */ /* 0x000fda0003f06070 */
[----:B0-----:R-:W-:Y:S05]  /*0ed0*/  @P0 BRA `(.L_x_41) ;  /* 0x0000000000200947 */ /* 0x001fea0003800000 */
[----:B------:R-:W0:Y:S02]  /*0ee0*/  LDCU.64 UR8, c[0x0][0x388] ;  /* 0x00007100ff0877ac */ /* 0x000e240008000a00 */
[----:B0-----:R-:W-:-:S04]  /*0ef0*/  LEA R2, P0, R6, UR8, 0x2 ;  /* 0x0000000806027c11 */ /* 0x001fc8000f8010ff */
[----:B------:R-:W-:-:S05]  /*0f00*/  LEA.HI.X R3, R6, UR9, R7, 0x2, P0 ;  /* 0x0000000906037c11 */ /* 0x000fca00080f1407 */
[----:B------:R-:W2:Y:S02]  /*0f10*/  ATOMG.E.MIN.STRONG.GPU PT, R2, desc[UR6][R2.64], R0 ;  /* 0x80000000020279a8 */ /* 0x000ea400089ef106 */
[----:B--2---:R-:W-:-:S13]  /*0f20*/  ISETP.NE.AND P0, PT, R2, R11, PT ;  /* 0x0000000b0200720c */ /* 0x004fda0003f05270 */
[----:B------:R-:W-:Y:S05]  /*0f30*/  @!P0 EXIT ;  /* 0x000000000000894d */ /* 0x000fea0003800000 */
[----:B------:R-:W-:Y:S01]  /*0f40*/  IMAD.MOV.U32 R11, RZ, RZ, R2 ;  /* 0x000000ffff0b7224 */ /* 0x000fe200078e0002 */
[----:B------:R-:W-:Y:S06]  /*0f50*/  BRA `(.L_x_42) ;  /* 0xfffffffc00387947 */ /* 0x000fec000383ffff */
.L_x_41:
[----:B------:R-:W-:Y:S05]  /*0f60*/  BSYNC B0 ;  /* 0x0000000000007941 */ /* 0x000fea0003800000 */
.L_x_32:
[----:B------:R-:W-:-:S13]  /*0f70*/  ISETP.GE.U32.AND P0, PT, R11, R0, PT ;  /* 0x000000000b00720c */ /* 0x000fda0003f06070 */
[----:B------:R-:W-:Y:S05]  /*0f80*/  @P0 EXIT ;  /* 0x000000000000094d */ /* 0x000fea0003800000 */
[----:B------:R-:W0:Y:S02]  /*0f90*/  LDCU.64 UR8, c[0x0][0x388] ;  /* 0x00007100ff0877ac */ /* 0x000e240008000a00 */
[----:B0-----:R-:W-:-:S04]  /*0fa0*/  LEA R2, P0, R4, UR8, 0x2 ;  /* 0x0000000804027c11 */ /* 0x001fc8000f8010ff */
[----:B------:R-:W-:-:S06]  /*0fb0*/  LEA.HI.X R3, R4, UR9, R5, 0x2, P0 ;  /* 0x0000000904037c11 */ /* 0x000fcc00080f1405 */
[----:B------:R-:W2:Y:S02]  /*0fc0*/  ATOMG.E.MIN.STRONG.GPU PT, R3, desc[UR6][R2.64], R11 ;  /* 0x8000000b020379a8 */ /* 0x000ea400089ef106 */
[----:B--2---:R-:W-:Y:S01]  /*0fd0*/  ISETP.NE.AND P0, PT, R3, R0, PT ;  /* 0x000000000300720c */ /* 0x004fe20003f05270 */
[----:B------:R-:W-:-:S12]  /*0fe0*/  IMAD.MOV.U32 R0, RZ, RZ, R3 ;  /* 0x000000ffff007224 */ /* 0x000fd800078e0003 */
[----:B------:R-:W-:Y:S05]  /*0ff0*/  @P0 BRA `(.L_x_43) ;  /* 0xfffffffc000c0947 */ /* 0x000fea000383ffff */
[----:B------:R-:W-:Y:S05]  /*1000*/  EXIT ;  /* 0x000000000000794d */ /* 0x000fea0003800000 */
.L_x_44:
        /* <DEDUP_REMOVED lines=15> */
.L_x_83:


//--------------------- .text._Z8uf_localPKjPj4int3 --------------------------
	.section	.text._Z8uf_localPKjPj4int3,"ax",@progbits
	.align	128
        .global         _Z8uf_localPKjPj4int3
        .type           _Z8uf_localPKjPj4int3,@function
        .size           _Z8uf_localPKjPj4int3,(.L_x_84 - _Z8uf_localPKjPj4int3)
        .other          _Z8uf_localPKjPj4int3,@"STO_CUDA_ENTRY STV_DEFAULT"
_Z8uf_localPKjPj4int3:
.text._Z8uf_localPKjPj4int3:
[----:B------:R-:W-:Y:S01]  /*0000*/  LDC R1, c[0x0][0x37c] ;  /* 0x0000df00ff017b82 */ /* 0x000fe20000000800 */
[----:B------:R-:W0:Y:S07]  /*0010*/  S2R R9, SR_TID.Y ;  /* 0x0000000000097919 */ /* 0x000e2e0000002200 */
[----:B------:R-:W1:Y:S01]  /*0020*/  S2UR UR5, SR_CTAID.Y ;  /* 0x00000000000579c3 */ /* 0x000e620000002600 */
[----:B------:R-:W2:Y:S01]  /*0030*/  LDCU UR10, c[0x0][0x368] ;  /* 0x00006d00ff0a77ac */ /* 0x000ea20008000800 */
[----:B------:R-:W-:Y:S01]  /*0040*/  IMAD.MOV.U32 R12, RZ, RZ, RZ ;  /* 0x000000ffff0c7224 */ /* 0x000fe200078e00ff */
[----:B------:R-:W3:Y:S01]  /*0050*/  S2R R7, SR_TID.Z ;  /* 0x0000000000077919 */ /* 0x000ee20000002300 */
[----:B------:R-:W1:Y:S01]  /*0060*/  LDCU UR6, c[0x0][0x364] ;  /* 0x00006c80ff0677ac */ /* 0x000e620008000800 */
[----:B------:R-:W4:Y:S03]  /*0070*/  S2R R13, SR_TID.X ;  /* 0x00000000000d7919 */ /* 0x000f260000002100 */
[----:B------:R-:W2:Y:S01]  /*0080*/  S2UR UR4, SR_CTAID.Z ;  /* 0x00000000000479c3 */ /* 0x000ea20000002700 */
[----:B------:R-:W5:Y:S07]  /*0090*/  LDCU UR8, c[0x0][0x398] ;  /* 0x00007300ff0877ac */ /* 0x000f6e0008000800 */
[----:B------:R-:W5:Y:S08]  /*00a0*/  S2UR UR7, SR_CTAID.X ;  /* 0x00000000000779c3 */ /* 0x000f700000002500 */
[----:B------:R-:W5:Y:S01]  /*00b0*/  LDC R4, c[0x0][0x360] ;  /* 0x0000d800ff047b82 */ /* 0x000f620000000800 */
[----:B-1----:R-:W-:-:S06]  /*00c0*/  UIMAD UR5, UR5, UR6, URZ ;  /* 0x00000006050572a4 */ /* 0x002fcc000f8e02ff */
[----:B0-----:R-:W-:Y:S01]  /*00d0*/  VIADD R6, R9, UR5 ;  /* 0x0000000509067c36 */ /* 0x001fe20008000000 */
[----:B------:R-:W0:Y:S01]  /*00e0*/  LDC.64 R14, c[0x0][0x390] ;  /* 0x0000e400ff0e7b82 */ /* 0x000e220000000a00 */
[----:B--2---:R-:W-:-:S06]  /*00f0*/  UIMAD UR4, UR4, UR10, URZ ;  /* 0x0000000a040472a4 */ /* 0x004fcc000f8e02ff */
[----:B---3--:R-:W-:Y:S02]  /*0100*/  VIADD R0, R7, UR4 ;  /* 0x0000000407007c36 */ /* 0x008fe40008000000 */
[----:B-----5:R-:W-:-:S04]  /*0110*/  IMAD R2, R4, UR7, RZ ;  /* 0x0000000704027c24 */ /* 0x020fc8000f8e02ff */
[----:B----4-:R-:W-:Y:S01]  /*0120*/  IMAD.IADD R3, R2, 0x1, R13 ;  /* 0x0000000102037824 */ /* 0x010fe200078e020d */
[C---:B0-----:R-:W-:Y:S01]  /*0130*/  ISETP.GE.AND P0, PT, R6.reuse, R15, PT ;  /* 0x0000000f0600720c */ /* 0x041fe20003f06270 */
[-C--:B------:R-:W-:Y:S02]  /*0140*/  IMAD R6, R6, R14.reuse, RZ ;  /* 0x0000000e06067224 */ /* 0x080fe400078e02ff */
[-C--:B------:R-:W-:Y:S01]  /*0150*/  IMAD R5, R15, R14.reuse, RZ ;  /* 0x0000000e0f057224 */ /* 0x080fe200078e02ff */
[----:B------:R-:W-:Y:S01]  /*0160*/  ISETP.LT.AND P0, PT, R0, UR8, !P0 ;  /* 0x0000000800007c0c */ /* 0x000fe2000c701270 */
[----:B------:R-:W0:Y:S03]  /*0170*/  LDCU.64 UR8, c[0x0][0x358] ;  /* 0x00006b00ff0877ac */ /* 0x000e260008000a00 */
[----:B------:R-:W-:-:S13]  /*0180*/  ISETP.LT.AND P0, PT, R3, R14, P0 ;  /* 0x0000000e0300720c */ /* 0x000fda0000701270 */
[----:B------:R-:W1:Y:S01]  /*0190*/  @P0 LDC.64 R10, c[0x0][0x380] ;  /* 0x0000e000ff0a0b82 */ /* 0x000e620000000a00 */
[----:B------:R-:W-:Y:S02]  /*01a0*/  @P0 SHF.R.S32.HI R15, RZ, 0x1f, R3 ;  /* 0x0000001fff0f0819 */ /* 0x000fe40000011403 */
[----:B------:R-:W-:Y:S02]  /*01b0*/  @P0 IADD3 R14, P1, PT, R3, R6, RZ ;  /* 0x00000006030e0210 */ /* 0x000fe40007f3e0ff */
[----:B------:R-:W-:Y:S02]  /*01c0*/  @P0 SHF.R.S32.HI R17, RZ, 0x1f, R5 ;  /* 0x0000001fff110819 */ /* 0x000fe40000011405 */
[----:B------:R-:W-:-:S03]  /*01d0*/  @P0 LEA.HI.X.SX32 R15, R6, R15, 0x1, P1 ;  /* 0x0000000f060f0211 */ /* 0x000fc600008f0eff */
[----:B------:R-:W-:Y:S02]  /*01e0*/  @P0 IMAD R17, R17, R0, RZ ;  /* 0x0000000011110224 */ /* 0x000fe400078e02ff */
[----:B------:R-:W-:-:S04]  /*01f0*/  @P0 IMAD.WIDE.U32 R14, R0, R5, R14 ;  /* 0x00000005000e0225 */ /* 0x000fc800078e000e */
[----:B------:R-:W-:Y:S01]  /*0200*/  @P0 IMAD.IADD R8, R15, 0x1, R17 ;  /* 0x000000010f080824 */ /* 0x000fe200078e0211 */
[----:B-1----:R-:W-:-:S04]  /*0210*/  @P0 LEA R16, P1, R14, R10, 0x2 ;  /* 0x0000000a0e100211 */ /* 0x002fc800078210ff */
[----:B------:R-:W-:-:S05]  /*0220*/  @P0 LEA.HI.X R17, R14, R11, R8, 0x2, P1 ;  /* 0x0000000b0e110211 */ /* 0x000fca00008f1408 */
[----:B0-----:R-:W2:Y:S01]  /*0230*/  @P0 LDG.E R12, desc[UR8][R16.64] ;  /* 0x00000008100c0981 */ /* 0x001ea2000c1e1900 */
[----:B------:R-:W0:Y:S01]  /*0240*/  S2UR UR7, SR_CgaCtaId ;  /* 0x00000000000779c3 */ /* 0x000e220000008800 */
[----:B------:R-:W-:Y:S01]  /*0250*/  IMAD R10, R4, UR6, RZ ;  /* 0x00000006040a7c24 */ /* 0x000fe2000f8e02ff */
[----:B------:R-:W-:Y:S01]  /*0260*/  UMOV UR6, 0x400 ;  /* 0x0000040000067882 */ /* 0x000fe20000000000 */
[----:B------:R-:W-:Y:S02]  /*0270*/  IMAD R8, R9, R4, R13 ;  /* 0x0000000409087224 */ /* 0x000fe400078e020d */
[C---:B------:R-:W-:Y:S02]  /*0280*/  IMAD R14, R10.reuse, UR10, RZ ;  /* 0x0000000a0a0e7c24 */ /* 0x040fe4000f8e02ff */
[----:B------:R-:W-:Y:S01]  /*0290*/  IMAD R11, R10, R7, R8 ;  /* 0x000000070a0b7224 */ /* 0x000fe200078e0208 */
[----:B0-----:R-:W-:-:S06]  /*02a0*/  ULEA UR6, UR7, UR6, 0x18 ;  /* 0x0000000607067291 */ /* 0x001fcc000f8ec0ff */
[----:B------:R-:W-:-:S05]  /*02b0*/  LEA R8, R11, UR6, 0x2 ;  /* 0x000000060b087c11 */ /* 0x000fca000f8e10ff */
[----:B------:R-:W-:Y:S01]  /*02c0*/  IMAD R15, R14, 0x4, R8 ;  /* 0x000000040e0f7824 */ /* 0x000fe200078e0208 */
[----:B------:R0:W-:Y:S04]  /*02d0*/  STS [R8], R11 ;  /* 0x0000000b08007388 */ /* 0x0001e80000000800 */
[----:B--2---:R0:W-:Y:S01]  /*02e0*/  STS [R15], R12 ;  /* 0x0000000c0f007388 */ /* 0x0041e20000000800 */
[----:B------:R-:W-:Y:S06]  /*02f0*/  BAR.SYNC.DEFER_BLOCKING 0x0 ;  /* 0x0000000000007b1d */ /* 0x000fec0000010000 */
[----:B------:R-:W-:Y:S05]  /*0300*/  @!P0 EXIT ;  /* 0x000000000000894d */ /* 0x000fea0003800000 */
[----:B0-----:R0:W1:Y:S01]  /*0310*/  LDS R12, [R15] ;  /* 0x000000000f0c7984 */ /* 0x0010620000000800 */
[----:B------:R-:W-:Y:S01]  /*0320*/  ISETP.NE.AND P0, PT, R13, RZ, PT ;  /* 0x000000ff0d00720c */ /* 0x000fe20003f05270 */
[----:B------:R-:W-:-:S12]  /*0330*/  IMAD.IADD R13, R11, 0x1, R14 ;  /* 0x000000010b0d7824 */ /* 0x000fd800078e020e */
[----:B0-----:R-:W-:Y:S05]  /*0340*/  @!P0 BRA `(.L_x_45) ;  /* 0x0000000000d48947 */ /* 0x001fea0003800000 */
[----:B------:R-:W1:Y:S02]  /*0350*/  LDS R15, [R15+-0x4] ;  /* 0xfffffc000f0f7984 */ /* 0x000e640000000800 */
[----:B-1----:R-:W-:-:S13]  /*0360*/  ISETP.NE.AND P0, PT, R15, R12, PT ;  /* 0x0000000c0f00720c */ /* 0x002fda0003f05270 */
[----:B------:R-:W-:Y:S05]  /*0370*/  @P0 BRA `(.L_x_45) ;  /* 0x0000000000c80947 */ /* 0x000fea0003800000 */
[----:B------:R-:W-:Y:S01]  /*0380*/  IADD3 R14, PT, PT, R11, -0x1, RZ ;  /* 0xffffffff0b0e7810 */ /* 0x000fe20007ffe0ff */
[----:B------:R-:W-:-:S07]  /*0390*/  IMAD.MOV.U32 R15, RZ, RZ, R11 ;  /* 0x000000ffff0f7224 */ /* 0x000fce00078e000b */
.L_x_55:
[C---:B------:R-:W-:Y:S01]  /*03a0*/  LEA R18, R15.reuse, UR6, 0x2 ;  /* 0x000000060f127c11 */ /* 0x040fe2000f8e10ff */
[----:B------:R-:W-:Y:S05]  /*03b0*/  YIELD ;  /* 0x0000000000007946 */ /* 0x000fea0003800000 */
[----:B------:R-:W0:Y:S01]  /*03c0*/  LDS R16, [R18] ;  /* 0x0000000012107984 */ /* 0x000e220000000800 */
[----:B------:R-:W-:Y:S01]  /*03d0*/  BSSY.RECONVERGENT B0, `(.L_x_46) ;  /* 0x000000c000007945 */ /* 0x000fe20003800200 */
[----:B0-----:R-:W-:-:S13]  /*03e0*/  ISETP.NE.AND P0, PT, R15, R16, PT ;  /* 0x000000100f00720c */ /* 0x001fda0003f05270 */
[----:B------:R-:W-:Y:S05]  /*03f0*/  @!P0 BRA `(.L_x_47) ;  /* 0x0000000000248947 */ /* 0x000fea0003800000 */
[----:B------:R-:W-:Y:S01]  /*0400*/  BSSY.RECONVERGENT B1, `(.L_x_48) ;  /* 0x0000007000017945 */ /* 0x000fe20003800200 */
.L_x_49:
[----:B------:R-:W-:Y:S01]  /*0410*/  LEA R15, R16, UR6, 0x2 ;  /* 0x00000006100f7c11 */ /* 0x000fe2000f8e10ff */
[----:B------:R-:W-:-:S05]  /*0420*/  IMAD.MOV.U32 R17, RZ, RZ, R16 ;  /* 0x000000ffff117224 */ /* 0x000fca00078e0010 */
[----:B------:R-:W0:Y:S02]  /*0430*/  LDS R15, [R15] ;  /* 0x000000000f0f7984 */ /* 0x000e240000000800 */
[----:B0-----:R-:W-:Y:S01]  /*0440*/  ISETP.NE.AND P0, PT, R16, R15, PT ;  /* 0x0000000f1000720c */ /* 0x001fe20003f05270 */
[----:B------:R-:W-:-:S12]  /*0450*/  IMAD.MOV.U32 R16, RZ, RZ, R15 ;  /* 0x000000ffff107224 */ /* 0x000fd800078e000f */
[----:B------:R-:W-:Y:S05]  /*0460*/  @P0 BRA `(.L_x_49) ;  /* 0xfffffffc00e80947 */ /* 0x000fea000383ffff */
[----:B------:R-:W-:Y:S05]  /*0470*/  BSYNC.RECONVERGENT B1 ;  /* 0x0000000000017941 */ /* 0x000fea0003800200 */
.L_x_48:
[----:B------:R-:W-:-:S07]  /*0480*/  IMAD.MOV.U32 R15, RZ, RZ, R17 ;  /* 0x000000ffff0f7224 */ /* 0x000fce00078e0011 */
.L_x_47:
[----:B------:R-:W-:Y:S05]  /*0490*/  BSYNC.RECONVERGENT B0 ;  /* 0x0000000000007941 */ /* 0x000fea0003800200 */
.L_x_46:
[C---:B------:R-:W-:Y:S01]  /*04a0*/  LEA R19, R14.reuse, UR6, 0x2 ;  /* 0x000000060e137c11 */ /* 0x040fe2000f8e10ff */
[----:B------:R-:W-:Y:S01]  /*04b0*/  STS [R18], R15 ;  /* 0x0000000f12007388 */ /* 0x000fe20000000800 */
[----:B------:R-:W-:Y:S03]  /*04c0*/  BSSY.RECONVERGENT B0, `(.L_x_50) ;  /* 0x000000d000007945 */ /* 0x000fe60003800200 */
[----:B------:R-:W0:Y:S02]  /*04d0*/  LDS R17, [R19] ;  /* 0x0000000013117984 */ /* 0x000e240000000800 */
[----:B0-----:R-:W-:-:S13]  /*04e0*/  ISETP.NE.AND P0, PT, R14, R17, PT ;  /* 0x000000110e00720c */ /* 0x001fda0003f05270 */
[----:B------:R-:W-:Y:S05]  /*04f0*/  @!P0 BRA `(.L_x_51) ;  /* 0x0000000000248947 */ /* 0x000fea0003800000 */
[----:B------:R-:W-:Y:S01]  /*0500*/  BSSY.RECONVERGENT B1, `(.L_x_52) ;  /* 0x0000007000017945 */ /* 0x000fe20003800200 */
.L_x_53:
[----:B------:R-:W-:Y:S01]  /*0510*/  LEA R14, R17, UR6, 0x2 ;  /* 0x00000006110e7c11 */ /* 0x000fe2000f8e10ff */
[----:B------:R-:W-:-:S05]  /*0520*/  IMAD.MOV.U32 R16, RZ, RZ, R17 ;  /* 0x000000ffff107224 */ /* 0x000fca00078e0011 */
[----:B------:R-:W0:Y:S02]  /*0530*/  LDS R14, [R14] ;  /* 0x000000000e0e7984 */ /* 0x000e240000000800 */
[----:B0-----:R-:W-:Y:S01]  /*0540*/  ISETP.NE.AND P0, PT, R17, R14, PT ;  /* 0x0000000e1100720c */ /* 0x001fe20003f05270 */
[----:B------:R-:W-:-:S12]  /*0550*/  IMAD.MOV.U32 R17, RZ, RZ, R14 ;  /* 0x000000ffff117224 */ /* 0x000fd800078e000e */
[----:B------:R-:W-:Y:S05]  /*0560*/  @P0 BRA `(.L_x_53) ;  /* 0xfffffffc00e80947 */ /* 0x000fea000383ffff */
[----:B------:R-:W-:Y:S05]  /*0570*/  BSYNC.RECONVERGENT B1 ;  /* 0x0000000000017941 */ /* 0x000fea0003800200 */
.L_x_52:
[----:B------:R-:W-:-:S07]  /*0580*/  MOV R14, R16 ;  /* 0x00000010000e7202 */ /* 0x000fce0000000f00 */
.L_x_51:
[----:B------:R-:W-:Y:S05]  /*0590*/  BSYNC.RECONVERGENT B0 ;  /* 0x0000000000007941 */ /* 0x000fea0003800200 */
.L_x_50:
[----:B------:R0:W-:Y:S01]  /*05a0*/  STS [R19], R14 ;  /* 0x0000000e13007388 */ /* 0x0001e20000000800 */
[----:B------:R-:W-:-:S13]  /*05b0*/  ISETP.GE.U32.AND P0, PT, R15, R14, PT ;  /* 0x0000000e0f00720c */ /* 0x000fda0003f06070 */
[----:B0-----:R-:W-:Y:S05]  /*05c0*/  @P0 BRA `(.L_x_54) ;  /* 0x0000000000180947 */ /* 0x001fea0003800000 */
[----:B------:R-:W-:-:S05]  /*05d0*/  LEA R16, R14, UR6, 0x2 ;  /* 0x000000060e107c11 */ /* 0x000fca000f8e10ff */
[----:B------:R-:W0:Y:S02]  /*05e0*/  ATOMS.MIN R17, [R16], R15 ;  /* 0x0000000f1011738c */ /* 0x000e240000800000 */
[----:B0-----:R-:W-:-:S13]  /*05f0*/  ISETP.NE.AND P0, PT, R17, R14, PT ;  /* 0x0000000e1100720c */ /* 0x001fda0003f05270 */
[----:B------:R-:W-:Y:S05]  /*0600*/  @!P0 BRA `(.L_x_45) ;  /* 0x0000000000248947 */ /* 0x000fea0003800000 */
[----:B------:R-:W-:Y:S01]  /*0610*/  IMAD.MOV.U32 R14, RZ, RZ, R17 ;  /* 0x000000ffff0e7224 */ /* 0x000fe200078e0011 */
[----:B------:R-:W-:Y:S06]  /*0620*/  BRA `(.L_x_55) ;  /* 0xfffffffc005c7947 */ /* 0x000fec000383ffff */
.L_x_54:
[----:B------:R-:W-:-:S13]  /*0630*/  ISETP.GE.U32.AND P0, PT, R14, R15, PT ;  /* 0x0000000f0e00720c */ /* 0x000fda0003f06070 */
[----:B------:R-:W-:Y:S05]  /*0640*/  @P0 BRA `(.L_x_45) ;  /* 0x0000000000140947 */ /* 0x000fea0003800000 */
[----:B------:R-:W-:-:S05]  /*0650*/  LEA R17, R15, UR6, 0x2 ;  /* 0x000000060f117c11 */ /* 0x000fca000f8e10ff */
[----:B------:R-:W0:Y:S02]  /*0660*/  ATOMS.MIN R16, [R17], R14 ;  /* 0x0000000e1110738c */ /* 0x000e240000800000 */
[----:B0-----:R-:W-:Y:S01]  /*0670*/  ISETP.NE.AND P0, PT, R16, R15, PT ;  /* 0x0000000f1000720c */ /* 0x001fe20003f05270 */
[----:B------:R-:W-:-:S12]  /*0680*/  IMAD.MOV.U32 R15, RZ, RZ, R16 ;  /* 0x000000ffff0f7224 */ /* 0x000fd800078e0010 */
[----:B------:R-:W-:Y:S05]  /*0690*/  @P0 BRA `(.L_x_55) ;  /* 0xfffffffc00400947 */ /* 0x000fea000383ffff */
.L_x_45:
[----:B------:R-:W-:Y:S01]  /*06a0*/  ISETP.NE.AND P0, PT, R9, RZ, PT ;  /* 0x000000ff0900720c */ /* 0x000fe20003f05270 */
[----:B------:R-:W-:Y:S05]  /*06b0*/  WARPSYNC.ALL ;  /* 0x0000000000007948 */ /* 0x000fea0003800000 */
[----:B------:R-:W-:Y:S07]  /*06c0*/  BAR.SYNC.DEFER_BLOCKING 0x0 ;  /* 0x0000000000007b1d */ /* 0x000fee0000010000 */
[----:B------:R-:W-:Y:S05]  /*06d0*/  @!P0 BRA `(.L_x_56) ;  /* 0x0000000000dc8947 */ /* 0x000fea0003800000 */
[----:B------:R-:W-:-:S05]  /*06e0*/  IMAD.IADD R9, R13, 0x1, -R4 ;  /* 0x000000010d097824 */ /* 0x000fca00078e0a04 */
[----:B------:R-:W-:-:S06]  /*06f0*/  LEA R9, R9, UR6, 0x2 ;  /* 0x0000000609097c11 */ /* 0x000fcc000f8e10ff */
[----:B------:R-:W1:Y:S02]  /*0700*/  LDS R9, [R9] ;  /* 0x0000000009097984 */ /* 0x000e640000000800 */
[----:B-1----:R-:W-:-:S13]  /*0710*/  ISETP.NE.AND P0, PT, R9, R12, PT ;  /* 0x0000000c0900720c */ /* 0x002fda0003f05270 */
[----:B------:R-:W-:Y:S05]  /*0720*/  @P0 BRA `(.L_x_56) ;  /* 0x0000000000c80947 */ /* 0x000fea0003800000 */
[----:B------:R-:W-:Y:S02]  /*0730*/  IMAD.IADD R9, R11, 0x1, -R4 ;  /* 0x000000010b097824 */ /* 0x000fe400078e0a04 */
[----:B------:R-:W-:-:S07]  /*0740*/  IMAD.MOV.U32 R14, RZ, RZ, R11 ;  /* 0x000000ffff0e7224 */ /* 0x000fce00078e000b */
.L_x_66:
[C---:B------:R-:W-:Y:S01]  /*0750*/  LEA R17, R14.reuse, UR6, 0x2 ;  /* 0x000000060e117c11 */ /* 0x040fe2000f8e10ff */
[----:B------:R-:W-:Y:S05]  /*0760*/  YIELD ;  /* 0x0000000000007946 */ /* 0x000fea0003800000 */
[----:B------:R-:W0:Y:S01]  /*0770*/  LDS R15, [R17] ;  /* 0x00000000110f7984 */ /* 0x000e220000000800 */
[----:B------:R-:W-:Y:S01]  /*0780*/  BSSY.RECONVERGENT B0, `(.L_x_57) ;  /* 0x000000c000007945 */ /* 0x000fe20003800200 */
[----:B0-----:R-:W-:-:S13]  /*0790*/  ISETP.NE.AND P0, PT, R14, R15, PT ;  /* 0x0000000f0e00720c */ /* 0x001fda0003f05270 */
[----:B------:R-:W-:Y:S05]  /*07a0*/  @!P0 BRA `(.L_x_58) ;  /* 0x0000000000248947 */ /* 0x000fea0003800000 */
[----:B------:R-:W-:Y:S01]  /*07b0*/  BSSY.RECONVERGENT B1, `(.L_x_59) ;  /* 0x0000007000017945 */ /* 0x000fe20003800200 */
.L_x_60:
[----:B------:R-:W-:Y:S01]  /*07c0*/  LEA R14, R15, UR6, 0x2 ;  /* 0x000000060f0e7c11 */ /* 0x000fe2000f8e10ff */
[----:B------:R-:W-:-:S05]  /*07d0*/  IMAD.MOV.U32 R16, RZ, RZ, R15 ;  /* 0x000000ffff107224 */ /* 0x000fca00078e000f */
[----:B------:R-:W0:Y:S02]  /*07e0*/  LDS R14, [R14] ;  /* 0x000000000e0e7984 */ /* 0x000e240000000800 */
[-C--:B0-----:R-:W-:Y:S02]  /*07f0*/  ISETP.NE.AND P0, PT, R15, R14.reuse, PT ;  /* 0x0000000e0f00720c */ /* 0x081fe40003f05270 */
[----:B------:R-:W-:-:S11]  /*0800*/  MOV R15, R14 ;  /* 0x0000000e000f7202 */ /* 0x000fd60000000f00 */
[----:B------:R-:W-:Y:S05]  /*0810*/  @P0 BRA `(.L_x_60) ;  /* 0xfffffffc00e80947 */ /* 0x000fea000383ffff */
[----:B------:R-:W-:Y:S05]  /*0820*/  BSYNC.RECONVERGENT B1 ;  /* 0x0000000000017941 */ /* 0x000fea0003800200 */
.L_x_59:
[----:B------:R-:W-:-:S07]  /*0830*/  IMAD.MOV.U32 R14, RZ, RZ, R16 ;  /* 0x000000ffff0e7224 */ /* 0x000fce00078e0010 */
.L_x_58:
[----:B------:R-:W-:Y:S05]  /*0840*/  BSYNC.RECONVERGENT B0 ;  /* 0x0000000000007941 */ /* 0x000fea0003800200 */
.L_x_57:
[C---:B------:R-:W-:Y:S01]  /*0850*/  LEA R18, R9.reuse, UR6, 0x2 ;  /* 0x0000000609127c11 */ /* 0x040fe2000f8e10ff */
[----:B------:R-:W-:Y:S01]  /*0860*/  STS [R17], R14 ;  /* 0x0000000e11007388 */ /* 0x000fe20000000800 */
[----:B------:R-:W-:Y:S03]  /*0870*/  BSSY.RECONVERGENT B0, `(.L_x_61) ;  /* 0x000000d000007945 */ /* 0x000fe60003800200 */
[----:B------:R-:W0:Y:S02]  /*0880*/  LDS R16, [R18] ;  /* 0x0000000012107984 */ /* 0x000e240000000800 */
[----:B0-----:R-:W-:-:S13]  /*0890*/  ISETP.NE.AND P0, PT, R9, R16, PT ;  /* 0x000000100900720c */ /* 0x001fda0003f05270 */
[----:B------:R-:W-:Y:S05]  /*08a0*/  @!P0 BRA `(.L_x_62) ;  /* 0x0000000000248947 */ /* 0x000fea0003800000 */
[----:B------:R-:W-:Y:S01]  /*08b0*/  BSSY.RECONVERGENT B1, `(.L_x_63) ;  /* 0x0000007000017945 */ /* 0x000fe20003800200 */
.L_x_64:
[----:B------:R-:W-:Y:S01]  /*08c0*/  LEA R9, R16, UR6, 0x2 ;  /* 0x0000000610097c11 */ /* 0x000fe2000f8e10ff */
[----:B------:R-:W-:-:S05]  /*08d0*/  IMAD.MOV.U32 R15, RZ, RZ, R16 ;  /* 0x000000ffff0f7224 */ /* 0x000fca00078e0010 */
[----:B------:R-:W0:Y:S02]  /*08e0*/  LDS R9, [R9] ;  /* 0x0000000009097984 */ /* 0x000e240000000800 */
[----:B0-----:R-:W-:Y:S01]  /*08f0*/  ISETP.NE.AND P0, PT, R16, R9, PT ;  /* 0x000000091000720c */ /* 0x001fe20003f05270 */
[----:B------:R-:W-:-:S12]  /*0900*/  IMAD.MOV.U32 R16, RZ, RZ, R9 ;  /* 0x000000ffff107224 */ /* 0x000fd800078e0009 */
[----:B------:R-:W-:Y:S05]  /*0910*/  @P0 BRA `(.L_x_64) ;  /* 0xfffffffc00e80947 */ /* 0x000fea000383ffff */
[----:B------:R-:W-:Y:S05]  /*0920*/  BSYNC.RECONVERGENT B1 ;  /* 0x0000000000017941 */ /* 0x000fea0003800200 */
.L_x_63:
[----:B------:R-:W-:-:S07]  /*0930*/  IMAD.MOV.U32 R9, RZ, RZ, R15 ;  /* 0x000000ffff097224 */ /* 0x000fce00078e000f */
.L_x_62:
[----:B------:R-:W-:Y:S05]  /*0940*/  BSYNC.RECONVERGENT B0 ;  /* 0x0000000000007941 */ /* 0x000fea0003800200 */
.L_x_61:
        /* <DEDUP_REMOVED lines=9> */
.L_x_65:
[----:B------:R-:W-:-:S13]  /*09e0*/  ISETP.GE.U32.AND P0, PT, R9, R14, PT ;  /* 0x0000000e0900720c */ /* 0x000fda0003f06070 */
[----:B------:R-:W-:Y:S05]  /*09f0*/  @P0 BRA `(.L_x_56) ;  /* 0x0000000000140947 */ /* 0x000fea0003800000 */
[----:B------:R-:W-:-:S05]  /*0a00*/  LEA R16, R14, UR6, 0x2 ;  /* 0x000000060e107c11 */ /* 0x000fca000f8e10ff */
[----:B------:R-:W0:Y:S02]  /*0a10*/  ATOMS.MIN R15, [R16], R9 ;  /* 0x00000009100f738c */ /* 0x000e240000800000 */
[----:B0-----:R-:W-:Y:S01]  /*0a20*/  ISETP.NE.AND P0, PT, R15, R14, PT ;  /* 0x0000000e0f00720c */ /* 0x001fe20003f05270 */
[----:B------:R-:W-:-:S12]  /*0a30*/  IMAD.MOV.U32 R14, RZ, RZ, R15 ;  /* 0x000000ffff0e7224 */ /* 0x000fd800078e000f */
[----:B------:R-:W-:Y:S05]  /*0a40*/  @P0 BRA `(.L_x_66) ;  /* 0xfffffffc00400947 */ /* 0x000fea000383ffff */
.L_x_56:
[----:B------:R-:W-:Y:S01]  /*0a50*/  ISETP.NE.AND P0, PT, R7, RZ, PT ;  /* 0x000000ff0700720c */ /* 0x000fe20003f05270 */
[----:B------:R-:W-:Y:S05]  /*0a60*/  WARPSYNC.ALL ;  /* 0x0000000000007948 */ /* 0x000fea0003800000 */
[----:B------:R-:W-:Y:S07]  /*0a70*/  BAR.SYNC.DEFER_BLOCKING 0x0 ;  /* 0x0000000000007b1d */ /* 0x000fee0000010000 */
[----:B------:R-:W-:Y:S05]  /*0a80*/  @!P0 BRA `(.L_x_67) ;  /* 0x0000000000dc8947 */ /* 0x000fea0003800000 */
[----:B------:R-:W-:-:S04]  /*0a90*/  IADD3 R13, PT, PT, -R10, R13, RZ ;  /* 0x0000000d0a0d7210 */ /* 0x000fc80007ffe1ff */
[----:B------:R-:W-:-:S06]  /*0aa0*/  LEA R13, R13, UR6, 0x2 ;  /* 0x000000060d0d7c11 */ /* 0x000fcc000f8e10ff */
[----:B------:R-:W1:Y:S02]  /*0ab0*/  LDS R13, [R13] ;  /* 0x000000000d0d7984 */ /* 0x000e640000000800 */
[----:B-1----:R-:W-:-:S13]  /*0ac0*/  ISETP.NE.AND P0, PT, R13, R12, PT ;  /* 0x0000000c0d00720c */ /* 0x002fda0003f05270 */
[----:B------:R-:W-:Y:S05]  /*0ad0*/  @P0 BRA `(.L_x_67) ;  /* 0x0000000000c80947 */ /* 0x000fea0003800000 */
[----:B------:R-:W-:Y:S02]  /*0ae0*/  IMAD.IADD R7, R11, 0x1, -R10 ;  /* 0x000000010b077824 */ /* 0x000fe400078e0a0a */
[----:B------:R-:W-:-:S07]  /*0af0*/  IMAD.MOV.U32 R12, RZ, RZ, R11 ;  /* 0x000000ffff0c7224 */ /* 0x000fce00078e000b */
.L_x_77:
[C---:B------:R-:W-:Y:S01]  /*0b00*/  LEA R15, R12.reuse, UR6, 0x2 ;  /* 0x000000060c0f7c11 */ /* 0x040fe2000f8e10ff */
[----:B------:R-:W-:Y:S05]  /*0b10*/  YIELD ;  /* 0x0000000000007946 */ /* 0x000fea0003800000 */
[----:B------:R-:W0:Y:S01]  /*0b20*/  LDS R9, [R15] ;  /* 0x000000000f097984 */ /* 0x000e220000000800 */
[----:B------:R-:W-:Y:S01]  /*0b30*/  BSSY.RECONVERGENT B0, `(.L_x_68) ;  /* 0x000000c000007945 */ /* 0x000fe20003800200 */
[----:B0-----:R-:W-:-:S13]  /*0b40*/  ISETP.NE.AND P0, PT, R12, R9, PT ;  /* 0x000000090c00720c */ /* 0x001fda0003f05270 */
[----:B------:R-:W-:Y:S05]  /*0b50*/  @!P0 BRA `(.L_x_69) ;  /* 0x0000000000248947 */ /* 0x000fea0003800000 */
[----:B------:R-:W-:Y:S01]  /*0b60*/  BSSY.RECONVERGENT B1, `(.L_x_70) ;  /* 0x0000007000017945 */ /* 0x000fe20003800200 */
.L_x_71:
[----:B------:R-:W-:Y:S01]  /*0b70*/  LEA R12, R9, UR6, 0x2 ;  /* 0x00000006090c7c11 */ /* 0x000fe2000f8e10ff */
[----:B------:R-:W-:-:S05]  /*0b80*/  IMAD.MOV.U32 R13, RZ, RZ, R9 ;  /* 0x000000ffff0d7224 */ /* 0x000fca00078e0009 */
[----:B------:R-:W0:Y:S02]  /*0b90*/  LDS R12, [R12] ;  /* 0x000000000c0c7984 */ /* 0x000e240000000800 */
[----:B0-----:R-:W-:Y:S01]  /*0ba0*/  ISETP.NE.AND P0, PT, R9, R12, PT ;  /* 0x0000000c0900720c */ /* 0x001fe20003f05270 */
[----:B------:R-:W-:-:S12]  /*0bb0*/  IMAD.MOV.U32 R9, RZ, RZ, R12 ;  /* 0x000000ffff097224 */ /* 0x000fd800078e000c */
[----:B------:R-:W-:Y:S05]  /*0bc0*/  @P0 BRA `(.L_x_71) ;  /* 0xfffffffc00e80947 */ /* 0x000fea000383ffff */
[----:B------:R-:W-:Y:S05]  /*0bd0*/  BSYNC.RECONVERGENT B1 ;  /* 0x0000000000017941 */ /* 0x000fea0003800200 */
.L_x_70:
[----:B------:R-:W-:-:S07]  /*0be0*/  IMAD.MOV.U32 R12, RZ, RZ, R13 ;  /* 0x000000ffff0c7224 */ /* 0x000fce00078e000d */
.L_x_69:
[----:B------:R-:W-:Y:S05]  /*0bf0*/  BSYNC.RECONVERGENT B0 ;  /* 0x0000000000007941 */ /* 0x000fea0003800200 */
.L_x_68:
[C---:B------:R-:W-:Y:S01]  /*0c00*/  LEA R16, R7.reuse, UR6, 0x2 ;  /* 0x0000000607107c11 */ /* 0x040fe2000f8e10ff */
[----:B------:R-:W-:Y:S01]  /*0c10*/  STS [R15], R12 ;  /* 0x0000000c0f007388 */ /* 0x000fe20000000800 */
[----:B------:R-:W-:Y:S03]  /*0c20*/  BSSY.RECONVERGENT B0, `(.L_x_72) ;  /* 0x000000d000007945 */ /* 0x000fe60003800200 */
[----:B------:R-:W0:Y:S02]  /*0c30*/  LDS R14, [R16] ;  /* 0x00000000100e7984 */ /* 0x000e240000000800 */
[----:B0-----:R-:W-:-:S13]  /*0c40*/  ISETP.NE.AND P0, PT, R7, R14, PT ;  /* 0x0000000e0700720c */ /* 0x001fda0003f05270 */
[----:B------:R-:W-:Y:S05]  /*0c50*/  @!P0 BRA `(.L_x_73) ;  /* 0x0000000000248947 */ /* 0x000fea0003800000 */
[----:B------:R-:W-:Y:S01]  /*0c60*/  BSSY.RECONVERGENT B1, `(.L_x_74) ;  /* 0x0000007000017945 */ /* 0x000fe20003800200 */
.L_x_75:
[----:B------:R-:W-:Y:S01]  /*0c70*/  LEA R7, R14, UR6, 0x2 ;  /* 0x000000060e077c11 */ /* 0x000fe2000f8e10ff */
[----:B------:R-:W-:-:S05]  /*0c80*/  IMAD.MOV.U32 R9, RZ, RZ, R14 ;  /* 0x000000ffff097224 */ /* 0x000fca00078e000e */
[----:B------:R-:W0:Y:S02]  /*0c90*/  LDS R7, [R7] ;  /* 0x0000000007077984 */ /* 0x000e240000000800 */
[-C--:B0-----:R-:W-:Y:S02]  /*0ca0*/  ISETP.NE.AND P0, PT, R14, R7.reuse, PT ;  /* 0x000000070e00720c */ /* 0x081fe40003f05270 */
[----:B------:R-:W-:-:S11]  /*0cb0*/  MOV R14, R7 ;  /* 0x00000007000e7202 */ /* 0x000fd60000000f00 */
[----:B------:R-:W-:Y:S05]  /*0cc0*/  @P0 BRA `(.L_x_75) ;  /* 0xfffffffc00e80947 */ /* 0x000fea000383ffff */
[----:B------:R-:W-:Y:S05]  /*0cd0*/  BSYNC.RECONVERGENT B1 ;  /* 0x0000000000017941 */ /* 0x000fea0003800200 */
.L_x_74:
[----:B------:R-:W-:-:S07]  /*0ce0*/  IMAD.MOV.U32 R7, RZ, RZ, R9 ;  /* 0x000000ffff077224 */ /* 0x000fce00078e0009 */
.L_x_73:
[----:B------:R-:W-:Y:S05]  /*0cf0*/  BSYNC.RECONVERGENT B0 ;  /* 0x0000000000007941 */ /* 0x000fea0003800200 */
.L_x_72:
        /* <DEDUP_REMOVED lines=9> */
.L_x_76:
[----:B------:R-:W-:-:S13]  /*0d90*/  ISETP.GE.U32.AND P0, PT, R7, R12, PT ;  /* 0x0000000c0700720c */ /* 0x000fda0003f06070 */
[----:B------:R-:W-:Y:S05]  /*0da0*/  @P0 BRA `(.L_x_67) ;  /* 0x0000000000140947 */ /* 0x000fea0003800000 */
[----:B------:R-:W-:-:S05]  /*0db0*/  LEA R14, R12, UR6, 0x2 ;  /* 0x000000060c0e7c11 */ /* 0x000fca000f8e10ff */
[----:B------:R-:W0:Y:S02]  /*0dc0*/  ATOMS.MIN R9, [R14], R7 ;  /* 0x000000070e09738c */ /* 0x000e240000800000 */
[----:B0-----:R-:W-:Y:S01]  /*0dd0*/  ISETP.NE.AND P0, PT, R9, R12, PT ;  /* 0x0000000c0900720c */ /* 0x001fe20003f05270 */
[----:B------:R-:W-:-:S12]  /*0de0*/  IMAD.MOV.U32 R12, RZ, RZ, R9 ;  /* 0x000000ffff0c7224 */ /* 0x000fd800078e0009 */
[----:B------:R-:W-:Y:S05]  /*0df0*/  @P0 BRA `(.L_x_77) ;  /* 0xfffffffc00400947 */ /* 0x000fea000383ffff */
.L_x_67:
[----:B------:R-:W-:Y:S05]  /*0e00*/  WARPSYNC.ALL ;  /* 0x0000000000007948 */ /* 0x000fea0003800000 */
[----:B------:R-:W-:Y:S06]  /*0e10*/  BAR.SYNC.DEFER_BLOCKING 0x0 ;  /* 0x0000000000007b1d */ /* 0x000fec0000010000 */
[----:B------:R-:W-:Y:S01]  /*0e20*/  BSSY.RECONVERGENT B0, `(.L_x_78) ;  /* 0x000000c000007945 */ /* 0x000fe20003800200 */
[----:B-1----:R-:W0:Y:S02]  /*0e30*/  LDS R12, [R8] ;  /* 0x00000000080c7984 */ /* 0x002e240000000800 */
[----:B0-----:R-:W-:-:S13]  /*0e40*/  ISETP.NE.AND P0, PT, R11, R12, PT ;  /* 0x0000000c0b00720c */ /* 0x001fda0003f05270 */
[----:B------:R-:W-:Y:S05]  /*0e50*/  @!P0 BRA `(.L_x_79) ;  /* 0x0000000000208947 */ /* 0x000fea0003800000 */
[----:B------:R-:W-:Y:S01]  /*0e60*/  BSSY.RECONVERGENT B1, `(.L_x_79) ;  /* 0x0000007000017945 */ /* 0x000fe20003800200 */
.L_x_80:
[----:B------:R-:W-:Y:S01]  /*0e70*/  LEA R7, R12, UR6, 0x2 ;  /* 0x000000060c077c11 */ /* 0x000fe2000f8e10ff */
[----:B------:R-:W-:-:S05]  /*0e80*/  IMAD.MOV.U32 R11, RZ, RZ, R12 ;  /* 0x000000ffff0b7224 */ /* 0x000fca00078e000c */
[----:B------:R-:W0:Y:S02]  /*0e90*/  LDS R7, [R7] ;  /* 0x0000000007077984 */ /* 0x000e240000000800 */
[----:B0-----:R-:W-:Y:S01]  /*0ea0*/  ISETP.NE.AND P0, PT, R12, R7, PT ;  /* 0x000000070c00720c */ /* 0x001fe20003f05270 */
[----:B------:R-:W-:-:S12]  /*0eb0*/  IMAD.MOV.U32 R12, RZ, RZ, R7 ;  /* 0x000000ffff0c7224 */ /* 0x000fd800078e0007 */
[----:B------:R-:W-:Y:S05]  /*0ec0*/  @P0 BRA `(.L_x_80) ;  /* 0xfffffffc00e80947 */ /* 0x000fea000383ffff */
[----:B------:R-:W-:Y:S05]  /*0ed0*/  BSYNC.RECONVERGENT B1 ;  /* 0x0000000000017941 */ /* 0x000fea0003800200 */
.L_x_79:
[----:B------:R-:W-:Y:S05]  /*0ee0*/  BSYNC.RECONVERGENT B0 ;  /* 0x0000000000007941 */ /* 0x000fea0003800200 */
.L_x_78:
[----:B------:R-:W0:Y:S01]  /*0ef0*/  I2F.U32.RP R9, R10 ;  /* 0x0000000a00097306 */ /* 0x000e220000209000 */
[----:B------:R-:W-:Y:S01]  /*0f00*/  IADD3 R7, PT, PT, RZ, -R10, RZ ;  /* 0x8000000aff077210 */ /* 0x000fe20007ffe0ff */
[----:B------:R-:W1:Y:S01]  /*0f10*/  LDCU UR7, c[0x0][0x390] ;  /* 0x00007200ff0777ac */ /* 0x000e620008000800 */
[----:B------:R-:W-:Y:S01]  /*0f20*/  ISETP.NE.U32.AND P2, PT, R10, RZ, PT ;  /* 0x000000ff0a00720c */ /* 0x000fe20003f45070 */
[----:B------:R-:W-:Y:S01]  /*0f30*/  IMAD.IADD R3, R3, 0x1, R6 ;  /* 0x0000000103037824 */ /* 0x000fe200078e0206 */
[----:B------:R-:W-:Y:S03]  /*0f40*/  STS [R8], R11 ;  /* 0x0000000b08007388 */ /* 0x000fe60000000800 */
[----:B------:R-:W2:Y:S01]  /*0f50*/  I2F.U32.RP R15, R4 ;  /* 0x00000004000f7306 */ /* 0x000ea20000209000 */
[----:B------:R-:W-:-:S07]  /*0f60*/  IMAD R3, R0, R5, R3 ;  /* 0x0000000500037224 */ /* 0x000fce00078e0203 */
[----:B0-----:R-:W0:Y:S08]  /*0f70*/  MUFU.RCP R9, R9 ;  /* 0x0000000900097308 */ /* 0x001e300000001000 */
[----:B--2---:R-:W-:Y:S01]  /*0f80*/  MUFU.RCP R15, R15 ;  /* 0x0000000f000f7308 */ /* 0x004fe20000001000 */
[----:B0-----:R-:W-:-:S07]  /*0f90*/  VIADD R12, R9, 0xffffffe ;  /* 0x0ffffffe090c7836 */ /* 0x001fce0000000000 */
[----:B------:R0:W2:Y:S02]  /*0fa0*/  F2I.FTZ.U32.TRUNC.NTZ R13, R12 ;  /* 0x0000000c000d7305 */ /* 0x0000a4000021f000 */
[----:B0-----:R-:W-:Y:S02]  /*0fb0*/  IMAD.MOV.U32 R12, RZ, RZ, RZ ;  /* 0x000000ffff0c7224 */ /* 0x001fe400078e00ff */
[----:B--2---:R-:W-:-:S04]  /*0fc0*/  IMAD R7, R7, R13, RZ ;  /* 0x0000000d07077224 */ /* 0x004fc800078e02ff */
[----:B------:R-:W-:-:S04]  /*0fd0*/  IMAD.HI.U32 R14, R13, R7, R12 ;  /* 0x000000070d0e7227 */ /* 0x000fc800078e000c */
[----:B------:R-:W-:Y:S02]  /*0fe0*/  VIADD R12, R15, 0xffffffe ;  /* 0x0ffffffe0f0c7836 */ /* 0x000fe40000000000 */
[----:B------:R-:W-:-:S04]  /*0ff0*/  IMAD.HI.U32 R7, R14, R11, RZ ;  /* 0x0000000b0e077227 */ /* 0x000fc800078e00ff */
[----:B------:R-:W-:-:S04]  /*1000*/  IMAD.MOV R13, RZ, RZ, -R7 ;  /* 0x000000ffff0d7224 */ /* 0x000fc800078e0a07 */
[----:B------:R-:W-:Y:S02]  /*1010*/  IMAD R9, R10, R13, R11 ;  /* 0x0000000d0a097224 */ /* 0x000fe400078e020b */
[----:B------:R0:W2:Y:S03]  /*1020*/  F2I.FTZ.U32.TRUNC.NTZ R13, R12 ;  /* 0x0000000c000d7305 */ /* 0x0000a6000021f000 */
[----:B------:R-:W-:Y:S01]  /*1030*/  ISETP.GE.U32.AND P0, PT, R9, R10, PT ;  /* 0x0000000a0900720c */ /* 0x000fe20003f06070 */
[----:B0-----:R-:W-:Y:S02]  /*1040*/  IMAD.MOV.U32 R12, RZ, RZ, RZ ;  /* 0x000000ffff0c7224 */ /* 0x001fe400078e00ff */
[----:B--2---:R-:W-:-:S10]  /*1050*/  IMAD.MOV R15, RZ, RZ, -R13 ;  /* 0x000000ffff0f7224 */ /* 0x004fd400078e0a0d */
[----:B------:R-:W-:Y:S02]  /*1060*/  @P0 IMAD.IADD R9, R9, 0x1, -R10 ;  /* 0x0000000109090824 */ /* 0x000fe400078e0a0a */
[----:B------:R-:W-:Y:S02]  /*1070*/  @P0 VIADD R7, R7, 0x1 ;  /* 0x0000000107070836 */ /* 0x000fe40000000000 */
[----:B------:R-:W-:Y:S01]  /*1080*/  IMAD R15, R15, R4, RZ ;  /* 0x000000040f0f7224 */ /* 0x000fe200078e02ff */
[----:B------:R-:W-:-:S03]  /*1090*/  ISETP.GE.U32.AND P1, PT, R9, R10, PT ;  /* 0x0000000a0900720c */ /* 0x000fc60003f26070 */
[----:B------:R-:W-:-:S10]  /*10a0*/  IMAD.HI.U32 R12, R13, R15, R12 ;  /* 0x0000000f0d0c7227 */ /* 0x000fd400078e000c */
[----:B------:R-:W-:Y:S02]  /*10b0*/  @P1 IADD3 R7, PT, PT, R7, 0x1, RZ ;  /* 0x0000000107071810 */ /* 0x000fe40007ffe0ff */
[----:B------:R-:W-:Y:S02]  /*10c0*/  @!P2 LOP3.LUT R7, RZ, R10, RZ, 0x33, !PT ;  /* 0x0000000aff07a212 */ /* 0x000fe400078e33ff */
[----:B------:R-:W-:-:S03]  /*10d0*/  ISETP.NE.U32.AND P2, PT, R4, RZ, PT ;  /* 0x000000ff0400720c */ /* 0x000fc60003f45070 */
[----:B------:R-:W-:-:S04]  /*10e0*/  IMAD.MOV R9, RZ, RZ, -R7 ;  /* 0x000000ffff097224 */ /* 0x000fc800078e0a07 */
[----:B------:R-:W-:-:S04]  /*10f0*/  IMAD R9, R10, R9, R11 ;  /* 0x000000090a097224 */ /* 0x000fc800078e020b */
[----:B------:R-:W-:-:S04]  /*1100*/  IMAD.HI.U32 R10, R12, R9, RZ ;  /* 0x000000090c0a7227 */ /* 0x000fc800078e00ff */
[----:B------:R-:W-:-:S04]  /*1110*/  IMAD.MOV R13, RZ, RZ, -R10 ;  /* 0x000000ffff0d7224 */ /* 0x000fc800078e0a0a */
[----:B------:R-:W-:-:S05]  /*1120*/  IMAD R13, R4, R13, R9 ;  /* 0x0000000d040d7224 */ /* 0x000fca00078e0209 */
[----:B------:R-:W-:-:S13]  /*1130*/  ISETP.GE.U32.AND P0, PT, R13, R4, PT ;  /* 0x000000040d00720c */ /* 0x000fda0003f06070 */
[----:B------:R-:W-:Y:S02]  /*1140*/  @P0 IMAD.IADD R13, R13, 0x1, -R4 ;  /* 0x000000010d0d0824 */ /* 0x000fe400078e0a04 */
[----:B------:R-:W-:-:S03]  /*1150*/  @P0 VIADD R10, R10, 0x1 ;  /* 0x000000010a0a0836 */ /* 0x000fc60000000000 */
[-C--:B------:R-:W-:Y:S02]  /*1160*/  ISETP.GE.U32.AND P1, PT, R13, R4.reuse, PT ;  /* 0x000000040d00720c */ /* 0x080fe40003f26070 */
[----:B------:R-:W0:Y:S11]  /*1170*/  LDC.64 R12, c[0x0][0x388] ;  /* 0x0000e200ff0c7b82 */ /* 0x000e360000000a00 */
[----:B------:R-:W-:Y:S01]  /*1180*/  @P1 VIADD R10, R10, 0x1 ;  /* 0x000000010a0a1836 */ /* 0x000fe20000000000 */
[----:B------:R-:W-:-:S04]  /*1190*/  @!P2 LOP3.LUT R10, RZ, R4, RZ, 0x33, !PT ;  /* 0x00000004ff0aa212 */ /* 0x000fc800078e33ff */
[C---:B------:R-:W-:Y:S01]  /*11a0*/  IADD3 R14, PT, PT, -R10.reuse, RZ, RZ ;  /* 0x000000ff0a0e7210 */ /* 0x040fe20007ffe1ff */
[----:B------:R-:W-:-:S04]  /*11b0*/  VIADD R10, R10, UR5 ;  /* 0x000000050a0a7c36 */ /* 0x000fc80008000000 */
[----:B------:R-:W-:Y:S02]  /*11c0*/  IMAD R9, R4, R14, R9 ;  /* 0x0000000e04097224 */ /* 0x000fe400078e0209 */
[----:B0-----:R-:W-:-:S04]  /*11d0*/  IMAD.WIDE.U32 R12, R3, 0x4, R12 ;  /* 0x00000004030c7825 */ /* 0x001fc800078e000c */
[----:B------:R-:W-:Y:S02]  /*11e0*/  IMAD.IADD R9, R2, 0x1, R9 ;  /* 0x0000000102097824 */ /* 0x000fe400078e0209 */
[----:B------:R-:W-:-:S04]  /*11f0*/  VIADD R2, R7, UR4 ;  /* 0x0000000407027c36 */ /* 0x000fc80008000000 */
[----:B------:R-:W-:-:S04]  /*1200*/  IMAD R9, R5, R2, R9 ;  /* 0x0000000205097224 */ /* 0x000fc800078e0209 */
[----:B-1----:R-:W-:-:S05]  /*1210*/  IMAD R9, R10, UR7, R9 ;  /* 0x000000070a097c24 */ /* 0x002fca000f8e0209 */
[----:B------:R-:W-:Y:S01]  /*1220*/  STG.E desc[UR8][R12.64], R9 ;  /* 0x000000090c007986 */ /* 0x000fe2000c101908 */
[----:B------:R-:W-:Y:S05]  /*1230*/  EXIT ;  /* 0x000000000000794d */ /* 0x000fea0003800000 */
.L_x_81:
        /* <DEDUP_REMOVED lines=12> */
.L_x_84:


//--------------------- .nv.shared._Z8uf_finalPj4int3 --------------------------
	.section	.nv.shared._Z8uf_finalPj4int3,"aw",@nobits
	.sectionflags	@""
	.align	16
	.zero		1024


//--------------------- .nv.shared.reserved.0     --------------------------
	.section	.nv.shared.reserved.0,"aw",@nobits
	.weak		__nv_reservedSMEM_offset_0_alias
	.size		__nv_reservedSMEM_offset_0_alias, 0, 64
	.other		__nv_reservedSMEM_offset_0_alias,@"STO_CUDA_RESERVED_SHARED STV_DEFAULT"
__nv_reservedSMEM_offset_0_alias:
	.zero		0
	.zero		64


//--------------------- .nv.shared._Z9uf_globalPKjPj4int3 --------------------------
	.section	.nv.shared._Z9uf_globalPKjPj4int3,"aw",@nobits
	.sectionflags	@""
	.align	16
	.zero		1024


//--------------------- .nv.shared._Z8uf_localPKjPj4int3 --------------------------
	.section	.nv.shared._Z8uf_localPKjPj4int3,"aw",@nobits
	.sectionflags	@""
	.align	16
	.zero		1024


//--------------------- .nv.constant0._Z8uf_finalPj4int3 --------------------------
	.section	.nv.constant0._Z8uf_finalPj4int3,"a",@progbits
	.sectionflags	@""
	.align	4
.nv.constant0._Z8uf_finalPj4int3:
	.zero		916


//--------------------- .nv.constant0._Z9uf_globalPKjPj4int3 --------------------------
	.section	.nv.constant0._Z9uf_globalPKjPj4int3,"a",@progbits
	.sectionflags	@""
	.align	4
.nv.constant0._Z9uf_globalPKjPj4int3:
	.zero		924


//--------------------- .nv.constant0._Z8uf_localPKjPj4int3 --------------------------
	.section	.nv.constant0._Z8uf_localPKjPj4int3,"a",@progbits
	.sectionflags	@""
	.align	4
.nv.constant0._Z8uf_localPKjPj4int3:
	.zero		924


//--------------------- SYMBOLS --------------------------

	.type		.nv.reservedSmem.offset0,@object
	.size		.nv.reservedSmem.offset0,0x4
	.type		.nv.reservedSmem.cap,@object
	.size		.nv.reservedSmem.cap,0x4
